// auto-generated by cutlass_sweep.gemm — config: {"arch": "sm_90", "cluster_m": 1, "cluster_n": 4, "dtype": "e5m2", "dtype_b": "e5m2", "layout": "nt", "stages": 0, "tile_k": 32, "tile_m": 64, "tile_n": 128}
#include "cutlass/cutlass.h"
#include "cutlass/gemm/collective/collective_builder.hpp"
#include "cutlass/gemm/device/gemm_universal_adapter.h"
#include "cutlass/gemm/kernel/gemm_universal.hpp"
#include "cutlass/epilogue/collective/collective_builder.hpp"

using ElemA = cutlass::float_e5m2_t;
using ElemB = cutlass::float_e5m2_t;
using ElemCD = cutlass::float_e5m2_t;
using Acc  = float;
using TileShape    = cute::Shape<cute::_64, cute::_128, cute::_32>;
using ClusterShape = cute::Shape<cute::_1, cute::_4, cute::_1>;

using CollectiveEpilogue = typename cutlass::epilogue::collective::CollectiveBuilder<
    cutlass::arch::Sm90, cutlass::arch::OpClassTensorOp,
    TileShape, ClusterShape,
    cutlass::epilogue::collective::EpilogueTileAuto,
    Acc, Acc,
    ElemCD, cutlass::layout::RowMajor, 128 / cutlass::sizeof_bits<ElemCD>::value,
    ElemCD, cutlass::layout::RowMajor, 128 / cutlass::sizeof_bits<ElemCD>::value,
    cutlass::epilogue::collective::EpilogueScheduleAuto
  >::CollectiveOp;

using CollectiveMainloop = typename cutlass::gemm::collective::CollectiveBuilder<
    cutlass::arch::Sm90, cutlass::arch::OpClassTensorOp,
    ElemA, cutlass::layout::RowMajor, 128 / cutlass::sizeof_bits<ElemA>::value,
    ElemB, cutlass::layout::ColumnMajor, 128 / cutlass::sizeof_bits<ElemB>::value,
    Acc,
    TileShape, ClusterShape,
    cutlass::gemm::collective::StageCountAutoCarveout<static_cast<int>(sizeof(typename CollectiveEpilogue::SharedStorage))>,
    cutlass::gemm::collective::KernelScheduleAuto
  >::CollectiveOp;

using GemmKernel = cutlass::gemm::kernel::GemmUniversal<
    cute::Shape<int,int,int,int>,
    CollectiveMainloop,
    CollectiveEpilogue
>;
using Gemm = cutlass::gemm::device::GemmUniversalAdapter<GemmKernel>;

// Force the device kernel symbol into the cubin without needing a host main.
auto* _anchor = &cutlass::device_kernel<GemmKernel>;


// ===== COMPILED SASS (sm_90a) =====

	.target	sm_90a

	.elftype	@"ET_EXEC"


//--------------------- .note.nv.tkinfo           --------------------------
	.section	.note.nv.tkinfo,"",@"SHT_NOTE"
	.sectionflags	@"SHF_NOTE_NV_TKINFO"
	.tkinfo
        /*0018*/ 	.word	0x00000002
        /*0030*/ 	.string	""
        /*0030*/ 	.string	"ptxas"
        /*0030*/ 	.string	"Cuda compilation tools, release 13.0, V13.0.88"
        /*0030*/ 	.string	"Build cuda_13.0.r13.0/compiler.36424714_0"
        /*0030*/ 	.string	"-arch sm_90a -m 64 "



//--------------------- .note.nv.cuinfo           --------------------------
	.section	.note.nv.cuinfo,"",@"SHT_NOTE"
	.sectionflags	@"SHF_NOTE_NV_CUINFO"
        /*0018*/ 	.short	0x0002
        /*001a*/ 	.short	0x005a
        /*001c*/ 	.short	0x0082
	.zero		2


//--------------------- .nv.info                  --------------------------
	.section	.nv.info,"",@"SHT_CUDA_INFO"
	.align	4


	//----- nvinfo : EIATTR_REGCOUNT
	.align		4
        /*0000*/ 	.byte	0x04, 0x2f
        /*0002*/ 	.short	(.L_12 - .L_11)
	.align		4
.L_11:
        /*0004*/ 	.word	index@(_ZN7cutlass13device_kernelINS_4gemm6kernel13GemmUniversalIN4cute5tupleIJiiiiEEENS1_10collective13CollectiveMmaINS1_37MainloopSm90TmaGmmaWarpSpecializedFP8ILi37ENS5_IJNS4_1CILi1EEENSA_ILi4EEESB_EEENS1_32KernelTmaWarpSpecializedPingpongEEENS5_IJNSA_ILi64EEENSA_ILi128EEENSA_ILi32EEEEEENS_12float_e5m2_tENS5_IJlSB_lEEESK_SL_NS4_8TiledMMAINS4_8MMA_AtomIJNS4_4SM904GMMA31MMA_64x128x32_F32E5M2E5M2_SS_TNILNSP_7ScaleInE1ELSR_1EEEEEENS4_6LayoutINS5_IJSB_SB_SB_EEENS5_IJNSA_ILi0EEESW_SW_EEEEENS5_IJNS4_10UnderscoreESZ_SZ_EEEEENS4_23SM90_TMA_LOAD_MULTICASTENS4_14ComposedLayoutINS4_7SwizzleILi1ELi4ELi3EEENS4_18smem_ptr_flag_bitsILi8EEENSU_INS5_IJNSA_ILi8EEESI_EEENS5_IJSI_SB_EEEEEEEvNS4_8identityENS4_13SM90_TMA_LOADES1C_vS1D_EENS_8epilogue10collective6detail29Sm90TmaWarpSpecializedAdapterINS1H_15DefaultEpilogueISK_SL_SL_NS1G_6thread17LinearCombinationISK_Li1EffLNS1L_9ScaleType4KindE0ELNS_15FloatRoundStyleE2ESK_EENS1_15EpilogueDefaultEEEEEvvEEEEvNT_6ParamsE)
        /*0008*/ 	.word	0x000000a8


	//----- nvinfo : EIATTR_FRAME_SIZE
	.align		4
.L_12:
        /*000c*/ 	.byte	0x04, 0x11
        /*000e*/ 	.short	(.L_14 - .L_13)
	.align		4
.L_13:
        /*0010*/ 	.word	index@(_ZN7cutlass13device_kernelINS_4gemm6kernel13GemmUniversalIN4cute5tupleIJiiiiEEENS1_10collective13CollectiveMmaINS1_37MainloopSm90TmaGmmaWarpSpecializedFP8ILi37ENS5_IJNS4_1CILi1EEENSA_ILi4EEESB_EEENS1_32KernelTmaWarpSpecializedPingpongEEENS5_IJNSA_ILi64EEENSA_ILi128EEENSA_ILi32EEEEEENS_12float_e5m2_tENS5_IJlSB_lEEESK_SL_NS4_8TiledMMAINS4_8MMA_AtomIJNS4_4SM904GMMA31MMA_64x128x32_F32E5M2E5M2_SS_TNILNSP_7ScaleInE1ELSR_1EEEEEENS4_6LayoutINS5_IJSB_SB_SB_EEENS5_IJNSA_ILi0EEESW_SW_EEEEENS5_IJNS4_10UnderscoreESZ_SZ_EEEEENS4_23SM90_TMA_LOAD_MULTICASTENS4_14ComposedLayoutINS4_7SwizzleILi1ELi4ELi3EEENS4_18smem_ptr_flag_bitsILi8EEENSU_INS5_IJNSA_ILi8EEESI_EEENS5_IJSI_SB_EEEEEEEvNS4_8identityENS4_13SM90_TMA_LOADES1C_vS1D_EENS_8epilogue10collective6detail29Sm90TmaWarpSpecializedAdapterINS1H_15DefaultEpilogueISK_SL_SL_NS1G_6thread17LinearCombinationISK_Li1EffLNS1L_9ScaleType4KindE0ELNS_15FloatRoundStyleE2ESK_EENS1_15EpilogueDefaultEEEEEvvEEEEvNT_6ParamsE)
        /*0014*/ 	.word	0x00000000


	//----- nvinfo : EIATTR_MIN_STACK_SIZE
	.align		4
.L_14:
        /*0018*/ 	.byte	0x04, 0x12
        /*001a*/ 	.short	(.L_16 - .L_15)
	.align		4
.L_15:
        /*001c*/ 	.word	index@(_ZN7cutlass13device_kernelINS_4gemm6kernel13GemmUniversalIN4cute5tupleIJiiiiEEENS1_10collective13CollectiveMmaINS1_37MainloopSm90TmaGmmaWarpSpecializedFP8ILi37ENS5_IJNS4_1CILi1EEENSA_ILi4EEESB_EEENS1_32KernelTmaWarpSpecializedPingpongEEENS5_IJNSA_ILi64EEENSA_ILi128EEENSA_ILi32EEEEEENS_12float_e5m2_tENS5_IJlSB_lEEESK_SL_NS4_8TiledMMAINS4_8MMA_AtomIJNS4_4SM904GMMA31MMA_64x128x32_F32E5M2E5M2_SS_TNILNSP_7ScaleInE1ELSR_1EEEEEENS4_6LayoutINS5_IJSB_SB_SB_EEENS5_IJNSA_ILi0EEESW_SW_EEEEENS5_IJNS4_10UnderscoreESZ_SZ_EEEEENS4_23SM90_TMA_LOAD_MULTICASTENS4_14ComposedLayoutINS4_7SwizzleILi1ELi4ELi3EEENS4_18smem_ptr_flag_bitsILi8EEENSU_INS5_IJNSA_ILi8EEESI_EEENS5_IJSI_SB_EEEEEEEvNS4_8identityENS4_13SM90_TMA_LOADES1C_vS1D_EENS_8epilogue10collective6detail29Sm90TmaWarpSpecializedAdapterINS1H_15DefaultEpilogueISK_SL_SL_NS1G_6thread17LinearCombinationISK_Li1EffLNS1L_9ScaleType4KindE0ELNS_15FloatRoundStyleE2ESK_EENS1_15EpilogueDefaultEEEEEvvEEEEvNT_6ParamsE)
        /*0020*/ 	.word	0x00000000
.L_16:


//--------------------- .nv.compat                --------------------------
	.section	.nv.compat,"",@"SHT_CUDA_COMPAT_INFO"
	.align	4
        /*0000*/ 	.byte	0x02, 0x09, 0x01, 0x00, 0x02, 0x02, 0x04, 0x00, 0x02, 0x05, 0x05, 0x00, 0x03, 0x07, 0x01, 0x01
        /*0010*/ 	.byte	0x02, 0x03, 0x01, 0x00, 0x02, 0x06, 0x01, 0x00, 0x04, 0x0b, 0x08, 0x00, 0x00, 0x00, 0x00, 0x00
        /*0020*/ 	.byte	0x00, 0x00, 0x00, 0x00


//--------------------- .nv.info._ZN7cutlass13device_kernelINS_4gemm6kernel13GemmUniversalIN4cute5tupleIJiiiiEEENS1_10collective13CollectiveMmaINS1_37MainloopSm90TmaGmmaWarpSpecializedFP8ILi37ENS5_IJNS4_1CILi1EEENSA_ILi4EEESB_EEENS1_32KernelTmaWarpSpecializedPingpongEEENS5_IJNSA_ILi64EEENSA_ILi128EEENSA_ILi32EEEEEENS_12float_e5m2_tENS5_IJlSB_lEEESK_SL_NS4_8TiledMMAINS4_8MMA_AtomIJNS4_4SM904GMMA31MMA_64x128x32_F32E5M2E5M2_SS_TNILNSP_7ScaleInE1ELSR_1EEEEEENS4_6LayoutINS5_IJSB_SB_SB_EEENS5_IJNSA_ILi0EEESW_SW_EEEEENS5_IJNS4_10UnderscoreESZ_SZ_EEEEENS4_23SM90_TMA_LOAD_MULTICASTENS4_14ComposedLayoutINS4_7SwizzleILi1ELi4ELi3EEENS4_18smem_ptr_flag_bitsILi8EEENSU_INS5_IJNSA_ILi8EEESI_EEENS5_IJSI_SB_EEEEEEEvNS4_8identityENS4_13SM90_TMA_LOADES1C_vS1D_EENS_8epilogue10collective6detail29Sm90TmaWarpSpecializedAdapterINS1H_15DefaultEpilogueISK_SL_SL_NS1G_6thread17LinearCombinationISK_Li1EffLNS1L_9ScaleType4KindE0ELNS_15FloatRoundStyleE2ESK_EENS1_15EpilogueDefaultEEEEEvvEEEEvNT_6ParamsE --------------------------
	.section	.nv.info._ZN7cutlass13device_kernelINS_4gemm6kernel13GemmUniversalIN4cute5tupleIJiiiiEEENS1_10collective13CollectiveMmaINS1_37MainloopSm90TmaGmmaWarpSpecializedFP8ILi37ENS5_IJNS4_1CILi1EEENSA_ILi4EEESB_EEENS1_32KernelTmaWarpSpecializedPingpongEEENS5_IJNSA_ILi64EEENSA_ILi128EEENSA_ILi32EEEEEENS_12float_e5m2_tENS5_IJlSB_lEEESK_SL_NS4_8TiledMMAINS4_8MMA_AtomIJNS4_4SM904GMMA31MMA_64x128x32_F32E5M2E5M2_SS_TNILNSP_7ScaleInE1ELSR_1EEEEEENS4_6LayoutINS5_IJSB_SB_SB_EEENS5_IJNSA_ILi0EEESW_SW_EEEEENS5_IJNS4_10UnderscoreESZ_SZ_EEEEENS4_23SM90_TMA_LOAD_MULTICASTENS4_14ComposedLayoutINS4_7SwizzleILi1ELi4ELi3EEENS4_18smem_ptr_flag_bitsILi8EEENSU_INS5_IJNSA_ILi8EEESI_EEENS5_IJSI_SB_EEEEEEEvNS4_8identityENS4_13SM90_TMA_LOADES1C_vS1D_EENS_8epilogue10collective6detail29Sm90TmaWarpSpecializedAdapterINS1H_15DefaultEpilogueISK_SL_SL_NS1G_6thread17LinearCombinationISK_Li1EffLNS1L_9ScaleType4KindE0ELNS_15FloatRoundStyleE2ESK_EENS1_15EpilogueDefaultEEEEEvvEEEEvNT_6ParamsE,"",@"SHT_CUDA_INFO"
	.sectionflags	@""
	.align	4


	//----- nvinfo : EIATTR_CUDA_API_VERSION
	.align		4
        /*0000*/ 	.byte	0x04, 0x37
        /*0002*/ 	.short	(.L_18 - .L_17)
.L_17:
        /*0004*/ 	.word	0x00000082


	//----- nvinfo : EIATTR_KPARAM_INFO
	.align		4
.L_18:
        /*0008*/ 	.byte	0x04, 0x17
        /*000a*/ 	.short	(.L_20 - .L_19)
.L_19:
        /*000c*/ 	.word	0x00000000
        /*0010*/ 	.short	0x0000
        /*0012*/ 	.short	0x0070
        /*0014*/ 	.byte	0x00, 0xf0, 0x01, 0x10


	//----- nvinfo : EIATTR_SPARSE_MMA_MASK
	.align		4
.L_20:
        /*0018*/ 	.byte	0x03, 0x50
        /*001a*/ 	.short	0x0000


	//----- nvinfo : EIATTR_MAXREG_COUNT
	.align		4
        /*001c*/ 	.byte	0x03, 0x1b
        /*001e*/ 	.short	0x00a8


	//----- nvinfo : EIATTR_NUM_BARRIERS
	.align		4
        /*0020*/ 	.byte	0x02, 0x4c
        /*0022*/ 	.byte	0x01
	.zero		1


	//----- nvinfo : EIATTR_MERCURY_ISA_VERSION
	.align		4
        /*0024*/ 	.byte	0x03, 0x5f
        /*0026*/ 	.short	0x0101


	//----- nvinfo : EIATTR_INT_WARP_WIDE_INSTR_OFFSETS
	.align		4
        /*0028*/ 	.byte	0x04, 0x31
        /*002a*/ 	.short	(.L_22 - .L_21)


	//   ....[0]....
.L_21:
        /*002c*/ 	.word	0x00000920


	//   ....[1]....
        /*0030*/ 	.word	0x00000960


	//   ....[2]....
        /*0034*/ 	.word	0x00000a90


	//   ....[3]....
        /*0038*/ 	.word	0x00000ac0


	//   ....[4]....
        /*003c*/ 	.word	0x00000ad0


	//   ....[5]....
        /*0040*/ 	.word	0x00000ae0


	//   ....[6]....
        /*0044*/ 	.word	0x00000b60


	//   ....[7]....
        /*0048*/ 	.word	0x00000bb0


	//----- nvinfo : EIATTR_COOP_GROUP_MASK_REGIDS
	.align		4
.L_22:
        /*004c*/ 	.byte	0x04, 0x29
        /*004e*/ 	.short	(.L_24 - .L_23)


	//   ....[0]....
.L_23:
        /*0050*/ 	.word	0xffffffff


	//   ....[1]....
        /*0054*/ 	.word	0xffffffff


	//   ....[2]....
        /*0058*/ 	.word	0xffffffff


	//   ....[3]....
        /*005c*/ 	.word	0xffffffff


	//   ....[4]....
        /*0060*/ 	.word	0xffffffff


	//   ....[5]....
        /*0064*/ 	.word	0xffffffff


	//   ....[6]....
        /*0068*/ 	.word	0xffffffff


	//----- nvinfo : EIATTR_COOP_GROUP_INSTR_OFFSETS
	.align		4
.L_24:
        /*006c*/ 	.byte	0x04, 0x28
        /*006e*/ 	.short	(.L_26 - .L_25)


	//   ....[0]....
.L_25:
        /*0070*/ 	.word	0x00000060


	//   ....[1]....
        /*0074*/ 	.word	0x00000070


	//   ....[2]....
        /*0078*/ 	.word	0x00000130


	//   ....[3]....
        /*007c*/ 	.word	0x00000720


	//   ....[4]....
        /*0080*/ 	.word	0x00000760


	//   ....[5]....
        /*0084*/ 	.word	0x000007e0


	//   ....[6]....
        /*0088*/ 	.word	0x00000d20


	//----- nvinfo : EIATTR_REG_RECONFIG
	.align		4
.L_26:
        /*008c*/ 	.byte	0x01, 0x54
	.zero		2


	//----- nvinfo : EIATTR_MBARRIER_INSTR_OFFSETS
	.align		4
        /*0090*/ 	.byte	0x04, 0x39
        /*0092*/ 	.short	(.L_28 - .L_27)


	//   ....[0]....
.L_27:
        /*0094*/ 	.word	0x00000260
        /*0098*/ 	.word	0x000000ff
        /*009c*/ 	.word	0x00000000
        /*00a0*/ 	.short	0x0100
        /*00a2*/ 	.byte	0x08
	.zero		1


	//   ....[1]....
        /*00a4*/ 	.word	0x00000270
        /*00a8*/ 	.word	0x000000ff
        /*00ac*/ 	.word	0x00000128
        /*00b0*/ 	.short	0x0100
        /*00b2*/ 	.byte	0x08
	.zero		1


	//   ....[2]....
        /*00b4*/ 	.word	0x00000280
        /*00b8*/ 	.word	0x000000ff
        /*00bc*/ 	.word	0x00000008
        /*00c0*/ 	.short	0x0100
        /*00c2*/ 	.byte	0x08
	.zero		1


	//   ....[3]....
        /*00c4*/ 	.word	0x00000290
        /*00c8*/ 	.word	0x000000ff
        /*00cc*/ 	.word	0x00000130
        /*00d0*/ 	.short	0x0100
        /*00d2*/ 	.byte	0x08
	.zero		1


	//   ....[4]....
        /*00d4*/ 	.word	0x000002a0
        /*00d8*/ 	.word	0x000000ff
        /*00dc*/ 	.word	0x00000010
        /*00e0*/ 	.short	0x0100
        /*00e2*/ 	.byte	0x08
	.zero		1


	//   ....[5]....
        /*00e4*/ 	.word	0x000002b0
        /*00e8*/ 	.word	0x000000ff
        /*00ec*/ 	.word	0x00000138
        /*00f0*/ 	.short	0x0100
        /*00f2*/ 	.byte	0x08
	.zero		1


	//   ....[6]....
        /*00f4*/ 	.word	0x000002c0
        /*00f8*/ 	.word	0x000000ff
        /*00fc*/ 	.word	0x00000018
        /*0100*/ 	.short	0x0100
        /*0102*/ 	.byte	0x08
	.zero		1


	//   ....[7]....
        /*0104*/ 	.word	0x000002d0
        /*0108*/ 	.word	0x000000ff
        /*010c*/ 	.word	0x00000140
        /*0110*/ 	.short	0x0100
        /*0112*/ 	.byte	0x08
	.zero		1


	//   ....[8]....
        /*0114*/ 	.word	0x000002e0
        /*0118*/ 	.word	0x000000ff
        /*011c*/ 	.word	0x00000020
        /*0120*/ 	.short	0x0100
        /*0122*/ 	.byte	0x08
	.zero		1


	//   ....[9]....
        /*0124*/ 	.word	0x000002f0
        /*0128*/ 	.word	0x000000ff
        /*012c*/ 	.word	0x00000148
        /*0130*/ 	.short	0x0100
        /*0132*/ 	.byte	0x08
	.zero		1


	//   ....[10]....
        /*0134*/ 	.word	0x00000300
        /*0138*/ 	.word	0x000000ff
        /*013c*/ 	.word	0x00000028
        /*0140*/ 	.short	0x0100
        /*0142*/ 	.byte	0x08
	.zero		1


	//   ....[11]....
        /*0144*/ 	.word	0x00000310
        /*0148*/ 	.word	0x000000ff
        /*014c*/ 	.word	0x00000150
        /*0150*/ 	.short	0x0100
        /*0152*/ 	.byte	0x08
	.zero		1


	//   ....[12]....
        /*0154*/ 	.word	0x00000320
        /*0158*/ 	.word	0x000000ff
        /*015c*/ 	.word	0x00000030
        /*0160*/ 	.short	0x0100
        /*0162*/ 	.byte	0x08
	.zero		1


	//   ....[13]....
        /*0164*/ 	.word	0x00000330
        /*0168*/ 	.word	0x000000ff
        /*016c*/ 	.word	0x00000158
        /*0170*/ 	.short	0x0100
        /*0172*/ 	.byte	0x08
	.zero		1


	//   ....[14]....
        /*0174*/ 	.word	0x00000340
        /*0178*/ 	.word	0x000000ff
        /*017c*/ 	.word	0x00000038
        /*0180*/ 	.short	0x0100
        /*0182*/ 	.byte	0x08
	.zero		1


	//   ....[15]....
        /*0184*/ 	.word	0x00000350
        /*0188*/ 	.word	0x000000ff
        /*018c*/ 	.word	0x00000160
        /*0190*/ 	.short	0x0100
        /*0192*/ 	.byte	0x08
	.zero		1


	//   ....[16]....
        /*0194*/ 	.word	0x00000360
        /*0198*/ 	.word	0x000000ff
        /*019c*/ 	.word	0x00000040
        /*01a0*/ 	.short	0x0100
        /*01a2*/ 	.byte	0x08
	.zero		1


	//   ....[17]....
        /*01a4*/ 	.word	0x00000370
        /*01a8*/ 	.word	0x000000ff
        /*01ac*/ 	.word	0x00000168
        /*01b0*/ 	.short	0x0100
        /*01b2*/ 	.byte	0x08
	.zero		1


	//   ....[18]....
        /*01b4*/ 	.word	0x00000380
        /*01b8*/ 	.word	0x000000ff
        /*01bc*/ 	.word	0x00000048
        /*01c0*/ 	.short	0x0100
        /*01c2*/ 	.byte	0x08
	.zero		1


	//   ....[19]....
        /*01c4*/ 	.word	0x00000390
        /*01c8*/ 	.word	0x000000ff
        /*01cc*/ 	.word	0x00000170
        /*01d0*/ 	.short	0x0100
        /*01d2*/ 	.byte	0x08
	.zero		1


	//   ....[20]....
        /*01d4*/ 	.word	0x000003a0
        /*01d8*/ 	.word	0x000000ff
        /*01dc*/ 	.word	0x00000050
        /*01e0*/ 	.short	0x0100
        /*01e2*/ 	.byte	0x08
	.zero		1


	//   ....[21]....
        /*01e4*/ 	.word	0x000003b0
        /*01e8*/ 	.word	0x000000ff
        /*01ec*/ 	.word	0x00000178
        /*01f0*/ 	.short	0x0100
        /*01f2*/ 	.byte	0x08
	.zero		1


	//   ....[22]....
        /*01f4*/ 	.word	0x000003c0
        /*01f8*/ 	.word	0x000000ff
        /*01fc*/ 	.word	0x00000058
        /*0200*/ 	.short	0x0100
        /*0202*/ 	.byte	0x08
	.zero		1


	//   ....[23]....
        /*0204*/ 	.word	0x000003d0
        /*0208*/ 	.word	0x000000ff
        /*020c*/ 	.word	0x00000180
        /*0210*/ 	.short	0x0100
        /*0212*/ 	.byte	0x08
	.zero		1


	//   ....[24]....
        /*0214*/ 	.word	0x000003e0
        /*0218*/ 	.word	0x000000ff
        /*021c*/ 	.word	0x00000060
        /*0220*/ 	.short	0x0100
        /*0222*/ 	.byte	0x08
	.zero		1


	//   ....[25]....
        /*0224*/ 	.word	0x000003f0
        /*0228*/ 	.word	0x000000ff
        /*022c*/ 	.word	0x00000188
        /*0230*/ 	.short	0x0100
        /*0232*/ 	.byte	0x08
	.zero		1


	//   ....[26]....
        /*0234*/ 	.word	0x00000400
        /*0238*/ 	.word	0x000000ff
        /*023c*/ 	.word	0x00000068
        /*0240*/ 	.short	0x0100
        /*0242*/ 	.byte	0x08
	.zero		1


	//   ....[27]....
        /*0244*/ 	.word	0x00000410
        /*0248*/ 	.word	0x000000ff
        /*024c*/ 	.word	0x00000190
        /*0250*/ 	.short	0x0100
        /*0252*/ 	.byte	0x08
	.zero		1


	//   ....[28]....
        /*0254*/ 	.word	0x00000420
        /*0258*/ 	.word	0x000000ff
        /*025c*/ 	.word	0x00000070
        /*0260*/ 	.short	0x0100
        /*0262*/ 	.byte	0x08
	.zero		1


	//   ....[29]....
        /*0264*/ 	.word	0x00000430
        /*0268*/ 	.word	0x000000ff
        /*026c*/ 	.word	0x00000198
        /*0270*/ 	.short	0x0100
        /*0272*/ 	.byte	0x08
	.zero		1


	//   ....[30]....
        /*0274*/ 	.word	0x00000440
        /*0278*/ 	.word	0x000000ff
        /*027c*/ 	.word	0x00000078
        /*0280*/ 	.short	0x0100
        /*0282*/ 	.byte	0x08
	.zero		1


	//   ....[31]....
        /*0284*/ 	.word	0x00000450
        /*0288*/ 	.word	0x000000ff
        /*028c*/ 	.word	0x000001a0
        /*0290*/ 	.short	0x0100
        /*0292*/ 	.byte	0x08
	.zero		1


	//   ....[32]....
        /*0294*/ 	.word	0x00000460
        /*0298*/ 	.word	0x000000ff
        /*029c*/ 	.word	0x00000080
        /*02a0*/ 	.short	0x0100
        /*02a2*/ 	.byte	0x08
	.zero		1


	//   ....[33]....
        /*02a4*/ 	.word	0x00000470
        /*02a8*/ 	.word	0x000000ff
        /*02ac*/ 	.word	0x000001a8
        /*02b0*/ 	.short	0x0100
        /*02b2*/ 	.byte	0x08
	.zero		1


	//   ....[34]....
        /*02b4*/ 	.word	0x00000480
        /*02b8*/ 	.word	0x000000ff
        /*02bc*/ 	.word	0x00000088
        /*02c0*/ 	.short	0x0100
        /*02c2*/ 	.byte	0x08
	.zero		1


	//   ....[35]....
        /*02c4*/ 	.word	0x00000490
        /*02c8*/ 	.word	0x000000ff
        /*02cc*/ 	.word	0x000001b0
        /*02d0*/ 	.short	0x0100
        /*02d2*/ 	.byte	0x08
	.zero		1


	//   ....[36]....
        /*02d4*/ 	.word	0x000004a0
        /*02d8*/ 	.word	0x000000ff
        /*02dc*/ 	.word	0x00000090
        /*02e0*/ 	.short	0x0100
        /*02e2*/ 	.byte	0x08
	.zero		1


	//   ....[37]....
        /*02e4*/ 	.word	0x000004b0
        /*02e8*/ 	.word	0x000000ff
        /*02ec*/ 	.word	0x000001b8
        /*02f0*/ 	.short	0x0100
        /*02f2*/ 	.byte	0x08
	.zero		1


	//   ....[38]....
        /*02f4*/ 	.word	0x000004c0
        /*02f8*/ 	.word	0x000000ff
        /*02fc*/ 	.word	0x00000098
        /*0300*/ 	.short	0x0100
        /*0302*/ 	.byte	0x08
	.zero		1


	//   ....[39]....
        /*0304*/ 	.word	0x000004d0
        /*0308*/ 	.word	0x000000ff
        /*030c*/ 	.word	0x000001c0
        /*0310*/ 	.short	0x0100
        /*0312*/ 	.byte	0x08
	.zero		1


	//   ....[40]....
        /*0314*/ 	.word	0x000004e0
        /*0318*/ 	.word	0x000000ff
        /*031c*/ 	.word	0x000000a0
        /*0320*/ 	.short	0x0100
        /*0322*/ 	.byte	0x08
	.zero		1


	//   ....[41]....
        /*0324*/ 	.word	0x000004f0
        /*0328*/ 	.word	0x000000ff
        /*032c*/ 	.word	0x000001c8
        /*0330*/ 	.short	0x0100
        /*0332*/ 	.byte	0x08
	.zero		1


	//   ....[42]....
        /*0334*/ 	.word	0x00000500
        /*0338*/ 	.word	0x000000ff
        /*033c*/ 	.word	0x000000a8
        /*0340*/ 	.short	0x0100
        /*0342*/ 	.byte	0x08
	.zero		1


	//   ....[43]....
        /*0344*/ 	.word	0x00000510
        /*0348*/ 	.word	0x000000ff
        /*034c*/ 	.word	0x000001d0
        /*0350*/ 	.short	0x0100
        /*0352*/ 	.byte	0x08
	.zero		1


	//   ....[44]....
        /*0354*/ 	.word	0x00000520
        /*0358*/ 	.word	0x000000ff
        /*035c*/ 	.word	0x000000b0
        /*0360*/ 	.short	0x0100
        /*0362*/ 	.byte	0x08
	.zero		1


	//   ....[45]....
        /*0364*/ 	.word	0x00000530
        /*0368*/ 	.word	0x000000ff
        /*036c*/ 	.word	0x000001d8
        /*0370*/ 	.short	0x0100
        /*0372*/ 	.byte	0x08
	.zero		1


	//   ....[46]....
        /*0374*/ 	.word	0x00000540
        /*0378*/ 	.word	0x000000ff
        /*037c*/ 	.word	0x000000b8
        /*0380*/ 	.short	0x0100
        /*0382*/ 	.byte	0x08
	.zero		1


	//   ....[47]....
        /*0384*/ 	.word	0x00000550
        /*0388*/ 	.word	0x000000ff
        /*038c*/ 	.word	0x000001e0
        /*0390*/ 	.short	0x0100
        /*0392*/ 	.byte	0x08
	.zero		1


	//   ....[48]....
        /*0394*/ 	.word	0x00000560
        /*0398*/ 	.word	0x000000ff
        /*039c*/ 	.word	0x000000c0
        /*03a0*/ 	.short	0x0100
        /*03a2*/ 	.byte	0x08
	.zero		1


	//   ....[49]....
        /*03a4*/ 	.word	0x00000570
        /*03a8*/ 	.word	0x000000ff
        /*03ac*/ 	.word	0x000001e8
        /*03b0*/ 	.short	0x0100
        /*03b2*/ 	.byte	0x08
	.zero		1


	//   ....[50]....
        /*03b4*/ 	.word	0x00000580
        /*03b8*/ 	.word	0x000000ff
        /*03bc*/ 	.word	0x000000c8
        /*03c0*/ 	.short	0x0100
        /*03c2*/ 	.byte	0x08
	.zero		1


	//   ....[51]....
        /*03c4*/ 	.word	0x00000590
        /*03c8*/ 	.word	0x000000ff
        /*03cc*/ 	.word	0x000001f0
        /*03d0*/ 	.short	0x0100
        /*03d2*/ 	.byte	0x08
	.zero		1


	//   ....[52]....
        /*03d4*/ 	.word	0x000005a0
        /*03d8*/ 	.word	0x000000ff
        /*03dc*/ 	.word	0x000000d0
        /*03e0*/ 	.short	0x0100
        /*03e2*/ 	.byte	0x08
	.zero		1


	//   ....[53]....
        /*03e4*/ 	.word	0x000005b0
        /*03e8*/ 	.word	0x000000ff
        /*03ec*/ 	.word	0x000001f8
        /*03f0*/ 	.short	0x0100
        /*03f2*/ 	.byte	0x08
	.zero		1


	//   ....[54]....
        /*03f4*/ 	.word	0x000005c0
        /*03f8*/ 	.word	0x000000ff
        /*03fc*/ 	.word	0x000000d8
        /*0400*/ 	.short	0x0100
        /*0402*/ 	.byte	0x08
	.zero		1


	//   ....[55]....
        /*0404*/ 	.word	0x000005d0
        /*0408*/ 	.word	0x000000ff
        /*040c*/ 	.word	0x00000200
        /*0410*/ 	.short	0x0100
        /*0412*/ 	.byte	0x08
	.zero		1


	//   ....[56]....
        /*0414*/ 	.word	0x000005e0
        /*0418*/ 	.word	0x000000ff
        /*041c*/ 	.word	0x000000e0
        /*0420*/ 	.short	0x0100
        /*0422*/ 	.byte	0x08
	.zero		1


	//   ....[57]....
        /*0424*/ 	.word	0x000005f0
        /*0428*/ 	.word	0x000000ff
        /*042c*/ 	.word	0x00000208
        /*0430*/ 	.short	0x0100
        /*0432*/ 	.byte	0x08
	.zero		1


	//   ....[58]....
        /*0434*/ 	.word	0x00000600
        /*0438*/ 	.word	0x000000ff
        /*043c*/ 	.word	0x000000e8
        /*0440*/ 	.short	0x0100
        /*0442*/ 	.byte	0x08
	.zero		1


	//   ....[59]....
        /*0444*/ 	.word	0x00000610
        /*0448*/ 	.word	0x000000ff
        /*044c*/ 	.word	0x00000210
        /*0450*/ 	.short	0x0100
        /*0452*/ 	.byte	0x08
	.zero		1


	//   ....[60]....
        /*0454*/ 	.word	0x00000620
        /*0458*/ 	.word	0x000000ff
        /*045c*/ 	.word	0x000000f0
        /*0460*/ 	.short	0x0100
        /*0462*/ 	.byte	0x08
	.zero		1


	//   ....[61]....
        /*0464*/ 	.word	0x00000630
        /*0468*/ 	.word	0x000000ff
        /*046c*/ 	.word	0x00000218
        /*0470*/ 	.short	0x0100
        /*0472*/ 	.byte	0x08
	.zero		1


	//   ....[62]....
        /*0474*/ 	.word	0x00000640
        /*0478*/ 	.word	0x000000ff
        /*047c*/ 	.word	0x000000f8
        /*0480*/ 	.short	0x0100
        /*0482*/ 	.byte	0x08
	.zero		1


	//   ....[63]....
        /*0484*/ 	.word	0x00000650
        /*0488*/ 	.word	0x000000ff
        /*048c*/ 	.word	0x00000220
        /*0490*/ 	.short	0x0100
        /*0492*/ 	.byte	0x08
	.zero		1


	//   ....[64]....
        /*0494*/ 	.word	0x00000660
        /*0498*/ 	.word	0x000000ff
        /*049c*/ 	.word	0x00000100
        /*04a0*/ 	.short	0x0100
        /*04a2*/ 	.byte	0x08
	.zero		1


	//   ....[65]....
        /*04a4*/ 	.word	0x00000670
        /*04a8*/ 	.word	0x000000ff
        /*04ac*/ 	.word	0x00000228
        /*04b0*/ 	.short	0x0100
        /*04b2*/ 	.byte	0x08
	.zero		1


	//   ....[66]....
        /*04b4*/ 	.word	0x00000680
        /*04b8*/ 	.word	0x000000ff
        /*04bc*/ 	.word	0x00000108
        /*04c0*/ 	.short	0x0100
        /*04c2*/ 	.byte	0x08
	.zero		1


	//   ....[67]....
        /*04c4*/ 	.word	0x00000690
        /*04c8*/ 	.word	0x000000ff
        /*04cc*/ 	.word	0x00000230
        /*04d0*/ 	.short	0x0100
        /*04d2*/ 	.byte	0x08
	.zero		1


	//   ....[68]....
        /*04d4*/ 	.word	0x000006a0
        /*04d8*/ 	.word	0x000000ff
        /*04dc*/ 	.word	0x00000110
        /*04e0*/ 	.short	0x0100
        /*04e2*/ 	.byte	0x08
	.zero		1


	//   ....[69]....
        /*04e4*/ 	.word	0x000006b0
        /*04e8*/ 	.word	0x000000ff
        /*04ec*/ 	.word	0x00000238
        /*04f0*/ 	.short	0x0100
        /*04f2*/ 	.byte	0x08
	.zero		1


	//   ....[70]....
        /*04f4*/ 	.word	0x000006c0
        /*04f8*/ 	.word	0x000000ff
        /*04fc*/ 	.word	0x00000118
        /*0500*/ 	.short	0x0100
        /*0502*/ 	.byte	0x08
	.zero		1


	//   ....[71]....
        /*0504*/ 	.word	0x000006d0
        /*0508*/ 	.word	0x000000ff
        /*050c*/ 	.word	0x00000240
        /*0510*/ 	.short	0x0100
        /*0512*/ 	.byte	0x08
	.zero		1


	//   ....[72]....
        /*0514*/ 	.word	0x000006e0
        /*0518*/ 	.word	0x000000ff
        /*051c*/ 	.word	0x00000120
        /*0520*/ 	.short	0x0100
        /*0522*/ 	.byte	0x08
	.zero		1


	//   ....[73]....
        /*0524*/ 	.word	0x000006f0
        /*0528*/ 	.word	0x000000ff
        /*052c*/ 	.word	0x00000248
        /*0530*/ 	.short	0x0100
        /*0532*/ 	.byte	0x08
	.zero		1


	//   ....[74]....
        /*0534*/ 	.word	0x00000be0
        /*0538*/ 	.word	0x000000ff
        /*053c*/ 	.word	0x00000280
        /*0540*/ 	.short	0x0100
        /*0542*/ 	.byte	0x08
	.zero		1


	//   ....[75]....
        /*0544*/ 	.word	0x00000c70
        /*0548*/ 	.word	0x000000ff
        /*054c*/ 	.word	0x00000288
        /*0550*/ 	.short	0x0100
        /*0552*/ 	.byte	0x08
	.zero		1


	//   ....[76]....
        /*0554*/ 	.word	0x00000ca0
        /*0558*/ 	.word	0x000000ff
        /*055c*/ 	.word	0x00000260
        /*0560*/ 	.short	0x0100
        /*0562*/ 	.byte	0x09
	.zero		1


	//   ....[77]....
        /*0564*/ 	.word	0x00000cb0
        /*0568*/ 	.word	0x000000ff
        /*056c*/ 	.word	0x00000268
        /*0570*/ 	.short	0x0100
        /*0572*/ 	.byte	0x09
	.zero		1


	//   ....[78]....
        /*0574*/ 	.word	0x00000cc0
        /*0578*/ 	.word	0x000000ff
        /*057c*/ 	.word	0x00000270
        /*0580*/ 	.short	0x0100
        /*0582*/ 	.byte	0x09
	.zero		1


	//   ....[79]....
        /*0584*/ 	.word	0x00000cd0
        /*0588*/ 	.word	0x000000ff
        /*058c*/ 	.word	0x00000278
        /*0590*/ 	.short	0x0100
        /*0592*/ 	.byte	0x09
	.zero		1


	//   ....[80]....
        /*0594*/ 	.word	0x00001a50
        /*0598*/ 	.word	0x000000ff
        /*059c*/ 	.word	0xfffffff8
        /*05a0*/ 	.short	0x010a
        /*05a2*/ 	.byte	0x0b
	.zero		1


	//   ....[81]....
        /*05a4*/ 	.word	0x00001f30
        /*05a8*/ 	.word	0x000000ff
        /*05ac*/ 	.word	0x00000000
        /*05b0*/ 	.short	0x010a
        /*05b2*/ 	.byte	0x06
	.zero		1


	//   ....[82]....
        /*05b4*/ 	.word	0x00001f70
        /*05b8*/ 	.word	0x000000ff
        /*05bc*/ 	.word	0x00000000
        /*05c0*/ 	.short	0x010a
        /*05c2*/ 	.byte	0x06
	.zero		1


	//   ....[83]....
        /*05c4*/ 	.word	0x00002820
        /*05c8*/ 	.word	0x000000ff
        /*05cc*/ 	.word	0x00000000
        /*05d0*/ 	.short	0x010a
        /*05d2*/ 	.byte	0x10
	.zero		1


	//   ....[84]....
        /*05d4*/ 	.word	0x00002860
        /*05d8*/ 	.word	0x000000ff
        /*05dc*/ 	.word	0x00000000
        /*05e0*/ 	.short	0x010a
        /*05e2*/ 	.byte	0x10
	.zero		1


	//   ....[85]....
        /*05e4*/ 	.word	0x00002e70
        /*05e8*/ 	.word	0x00000015
        /*05ec*/ 	.word	0x00000000
        /*05f0*/ 	.short	0x0101
        /*05f2*/ 	.byte	0x3f
	.zero		1


	//   ....[86]....
        /*05f4*/ 	.word	0x000033e0
        /*05f8*/ 	.word	0x00000013
        /*05fc*/ 	.word	0x00000000
        /*0600*/ 	.short	0x0101
        /*0602*/ 	.byte	0x16
	.zero		1


	//   ....[87]....
        /*0604*/ 	.word	0x00003510
        /*0608*/ 	.word	0x00000012
        /*060c*/ 	.word	0x00000000
        /*0610*/ 	.short	0x0101
        /*0612*/ 	.byte	0x3f
	.zero		1


	//   ....[88]....
        /*0614*/ 	.word	0x000035d0
        /*0618*/ 	.word	0x000000ff
        /*061c*/ 	.word	0x00000008
        /*0620*/ 	.short	0x010a
        /*0622*/ 	.byte	0x0b
	.zero		1


	//   ....[89]....
        /*0624*/ 	.word	0x00007e90
        /*0628*/ 	.word	0x00000004
        /*062c*/ 	.word	0x00000000
        /*0630*/ 	.short	0x0101
        /*0632*/ 	.byte	0x16
	.zero		1


	//   ....[90]....
        /*0634*/ 	.word	0x000087b0
        /*0638*/ 	.word	0x00000013
        /*063c*/ 	.word	0x00000128
        /*0640*/ 	.short	0x010a
        /*0642*/ 	.byte	0x3f
	.zero		1


	//   ....[91]....
        /*0644*/ 	.word	0x00008c20
        /*0648*/ 	.word	0x0000000a
        /*064c*/ 	.word	0x00000288
        /*0650*/ 	.short	0x0101
        /*0652*/ 	.byte	0x3f
	.zero		1


	//   ....[92]....
        /*0654*/ 	.word	0x000092c0
        /*0658*/ 	.word	0x00000005
        /*065c*/ 	.word	0x00000000
        /*0660*/ 	.short	0x010a
        /*0662*/ 	.byte	0x3f
	.zero		1


	//   ....[93]....
        /*0664*/ 	.word	0x00009340
        /*0668*/ 	.word	0x00000007
        /*066c*/ 	.word	0x00000000
        /*0670*/ 	.short	0x010a
        /*0672*/ 	.byte	0x3f
	.zero		1


	//   ....[94]....
        /*0674*/ 	.word	0x000093d0
        /*0678*/ 	.word	0x00000006
        /*067c*/ 	.word	0x00000000
        /*0680*/ 	.short	0x010a
        /*0682*/ 	.byte	0x3f
	.zero		1


	//   ....[95]....
        /*0684*/ 	.word	0x00009460
        /*0688*/ 	.word	0x00000009
        /*068c*/ 	.word	0x00000000
        /*0690*/ 	.short	0x010a
        /*0692*/ 	.byte	0x3f
	.zero		1


	//   ....[96]....
        /*0694*/ 	.word	0x000094f0
        /*0698*/ 	.word	0x00000006
        /*069c*/ 	.word	0x00000000
        /*06a0*/ 	.short	0x010a
        /*06a2*/ 	.byte	0x3f
	.zero		1


	//   ....[97]....
        /*06a4*/ 	.word	0x00009580
        /*06a8*/ 	.word	0x00000009
        /*06ac*/ 	.word	0x00000000
        /*06b0*/ 	.short	0x010a
        /*06b2*/ 	.byte	0x3f
	.zero		1


	//   ....[98]....
        /*06b4*/ 	.word	0x00009610
        /*06b8*/ 	.word	0x00000006
        /*06bc*/ 	.word	0x00000000
        /*06c0*/ 	.short	0x010a
        /*06c2*/ 	.byte	0x3f
	.zero		1


	//   ....[99]....
        /*06c4*/ 	.word	0x000096a0
        /*06c8*/ 	.word	0x00000009
        /*06cc*/ 	.word	0x00000000
        /*06d0*/ 	.short	0x010a
        /*06d2*/ 	.byte	0x3f
	.zero		1


	//   ....[100]....
        /*06d4*/ 	.word	0x00009730
        /*06d8*/ 	.word	0x00000006
        /*06dc*/ 	.word	0x00000000
        /*06e0*/ 	.short	0x010a
        /*06e2*/ 	.byte	0x3f
	.zero		1


	//   ....[101]....
        /*06e4*/ 	.word	0x000097c0
        /*06e8*/ 	.word	0x00000009
        /*06ec*/ 	.word	0x00000000
        /*06f0*/ 	.short	0x010a
        /*06f2*/ 	.byte	0x3f
	.zero		1


	//   ....[102]....
        /*06f4*/ 	.word	0x00009850
        /*06f8*/ 	.word	0x00000006
        /*06fc*/ 	.word	0x00000000
        /*0700*/ 	.short	0x010a
        /*0702*/ 	.byte	0x3f
	.zero		1


	//   ....[103]....
        /*0704*/ 	.word	0x000098e0
        /*0708*/ 	.word	0x00000009
        /*070c*/ 	.word	0x00000000
        /*0710*/ 	.short	0x010a
        /*0712*/ 	.byte	0x3f
	.zero		1


	//   ....[104]....
        /*0714*/ 	.word	0x00009970
        /*0718*/ 	.word	0x00000006
        /*071c*/ 	.word	0x00000000
        /*0720*/ 	.short	0x010a
        /*0722*/ 	.byte	0x3f
	.zero		1


	//   ....[105]....
        /*0724*/ 	.word	0x00009a00
        /*0728*/ 	.word	0x00000009
        /*072c*/ 	.word	0x00000000
        /*0730*/ 	.short	0x010a
        /*0732*/ 	.byte	0x3f
	.zero		1


	//   ....[106]....
        /*0734*/ 	.word	0x00009a90
        /*0738*/ 	.word	0x00000006
        /*073c*/ 	.word	0x00000000
        /*0740*/ 	.short	0x010a
        /*0742*/ 	.byte	0x3f
	.zero		1


	//   ....[107]....
        /*0744*/ 	.word	0x00009b20
        /*0748*/ 	.word	0x00000009
        /*074c*/ 	.word	0x00000000
        /*0750*/ 	.short	0x010a
        /*0752*/ 	.byte	0x3f
	.zero		1


	//   ....[108]....
        /*0754*/ 	.word	0x00009bb0
        /*0758*/ 	.word	0x00000006
        /*075c*/ 	.word	0x00000000
        /*0760*/ 	.short	0x010a
        /*0762*/ 	.byte	0x3f
	.zero		1


	//   ....[109]....
        /*0764*/ 	.word	0x00009c40
        /*0768*/ 	.word	0x00000009
        /*076c*/ 	.word	0x00000000
        /*0770*/ 	.short	0x010a
        /*0772*/ 	.byte	0x3f
	.zero		1


	//   ....[110]....
        /*0774*/ 	.word	0x00009cd0
        /*0778*/ 	.word	0x00000006
        /*077c*/ 	.word	0x00000000
        /*0780*/ 	.short	0x010a
        /*0782*/ 	.byte	0x3f
	.zero		1


	//   ....[111]....
        /*0784*/ 	.word	0x00009d60
        /*0788*/ 	.word	0x00000009
        /*078c*/ 	.word	0x00000000
        /*0790*/ 	.short	0x010a
        /*0792*/ 	.byte	0x3f
	.zero		1


	//   ....[112]....
        /*0794*/ 	.word	0x00009df0
        /*0798*/ 	.word	0x00000006
        /*079c*/ 	.word	0x00000000
        /*07a0*/ 	.short	0x010a
        /*07a2*/ 	.byte	0x3f
	.zero		1


	//   ....[113]....
        /*07a4*/ 	.word	0x00009e80
        /*07a8*/ 	.word	0x00000009
        /*07ac*/ 	.word	0x00000000
        /*07b0*/ 	.short	0x010a
        /*07b2*/ 	.byte	0x3f
	.zero		1


	//   ....[114]....
        /*07b4*/ 	.word	0x00009f10
        /*07b8*/ 	.word	0x00000006
        /*07bc*/ 	.word	0x00000000
        /*07c0*/ 	.short	0x010a
        /*07c2*/ 	.byte	0x3f
	.zero		1


	//   ....[115]....
        /*07c4*/ 	.word	0x00009fa0
        /*07c8*/ 	.word	0x00000009
        /*07cc*/ 	.word	0x00000000
        /*07d0*/ 	.short	0x010a
        /*07d2*/ 	.byte	0x3f
	.zero		1


	//   ....[116]....
        /*07d4*/ 	.word	0x0000a030
        /*07d8*/ 	.word	0x00000006
        /*07dc*/ 	.word	0x00000000
        /*07e0*/ 	.short	0x010a
        /*07e2*/ 	.byte	0x3f
	.zero		1


	//   ....[117]....
        /*07e4*/ 	.word	0x0000a0c0
        /*07e8*/ 	.word	0x00000009
        /*07ec*/ 	.word	0x00000000
        /*07f0*/ 	.short	0x010a
        /*07f2*/ 	.byte	0x3f
	.zero		1


	//   ....[118]....
        /*07f4*/ 	.word	0x0000a150
        /*07f8*/ 	.word	0x00000006
        /*07fc*/ 	.word	0x00000000
        /*0800*/ 	.short	0x010a
        /*0802*/ 	.byte	0x3f
	.zero		1


	//   ....[119]....
        /*0804*/ 	.word	0x0000a1e0
        /*0808*/ 	.word	0x00000009
        /*080c*/ 	.word	0x00000000
        /*0810*/ 	.short	0x010a
        /*0812*/ 	.byte	0x3f
	.zero		1


	//   ....[120]....
        /*0814*/ 	.word	0x0000a270
        /*0818*/ 	.word	0x00000006
        /*081c*/ 	.word	0x00000000
        /*0820*/ 	.short	0x010a
        /*0822*/ 	.byte	0x3f
	.zero		1


	//   ....[121]....
        /*0824*/ 	.word	0x0000a300
        /*0828*/ 	.word	0x00000009
        /*082c*/ 	.word	0x00000000
        /*0830*/ 	.short	0x010a
        /*0832*/ 	.byte	0x3f
	.zero		1


	//   ....[122]....
        /*0834*/ 	.word	0x0000a390
        /*0838*/ 	.word	0x00000006
        /*083c*/ 	.word	0x00000000
        /*0840*/ 	.short	0x010a
        /*0842*/ 	.byte	0x3f
	.zero		1


	//   ....[123]....
        /*0844*/ 	.word	0x0000a420
        /*0848*/ 	.word	0x00000009
        /*084c*/ 	.word	0x00000000
        /*0850*/ 	.short	0x010a
        /*0852*/ 	.byte	0x3f
	.zero		1


	//   ....[124]....
        /*0854*/ 	.word	0x0000a4b0
        /*0858*/ 	.word	0x00000006
        /*085c*/ 	.word	0x00000000
        /*0860*/ 	.short	0x010a
        /*0862*/ 	.byte	0x3f
	.zero		1


	//   ....[125]....
        /*0864*/ 	.word	0x0000a540
        /*0868*/ 	.word	0x00000009
        /*086c*/ 	.word	0x00000000
        /*0870*/ 	.short	0x010a
        /*0872*/ 	.byte	0x3f
	.zero		1


	//   ....[126]....
        /*0874*/ 	.word	0x0000a5d0
        /*0878*/ 	.word	0x00000008
        /*087c*/ 	.word	0x00000000
        /*0880*/ 	.short	0x010a
        /*0882*/ 	.byte	0x3f
	.zero		1


	//   ....[127]....
        /*0884*/ 	.word	0x0000a660
        /*0888*/ 	.word	0x0000000b
        /*088c*/ 	.word	0x00000000
        /*0890*/ 	.short	0x010a
        /*0892*/ 	.byte	0x3f
	.zero		1


	//   ....[128]....
        /*0894*/ 	.word	0x0000a6f0
        /*0898*/ 	.word	0x00000003
        /*089c*/ 	.word	0x00000000
        /*08a0*/ 	.short	0x010a
        /*08a2*/ 	.byte	0x3f
	.zero		1


	//   ....[129]....
        /*08a4*/ 	.word	0x0000a760
        /*08a8*/ 	.word	0x00000012
        /*08ac*/ 	.word	0xfffffff8
        /*08b0*/ 	.short	0x010a
        /*08b2*/ 	.byte	0x3f
	.zero		1


	//   ....[130]....
        /*08b4*/ 	.word	0x0000a7c0
        /*08b8*/ 	.word	0x00000012
        /*08bc*/ 	.word	0x00000000
        /*08c0*/ 	.short	0x010a
        /*08c2*/ 	.byte	0x3f
	.zero		1


	//   ....[131]....
        /*08c4*/ 	.word	0x0000a820
        /*08c8*/ 	.word	0x00000015
        /*08cc*/ 	.word	0x00000000
        /*08d0*/ 	.short	0x010a
        /*08d2*/ 	.byte	0x3f
	.zero		1


	//   ....[132]....
        /*08d4*/ 	.word	0x0000a880
        /*08d8*/ 	.word	0x00000013
        /*08dc*/ 	.word	0x00000008
        /*08e0*/ 	.short	0x010a
        /*08e2*/ 	.byte	0x3f
	.zero		1


	//   ....[133]....
        /*08e4*/ 	.word	0x0000a950
        /*08e8*/ 	.word	0x00000013
        /*08ec*/ 	.word	0x00000128
        /*08f0*/ 	.short	0x010a
        /*08f2*/ 	.byte	0x3f
	.zero		1


	//   ....[134]....
        /*08f4*/ 	.word	0x0000aa30
        /*08f8*/ 	.word	0x00000005
        /*08fc*/ 	.word	0x00000000
        /*0900*/ 	.short	0x010a
        /*0902*/ 	.byte	0x3f
	.zero		1


	//   ....[135]....
        /*0904*/ 	.word	0x0000aa80
        /*0908*/ 	.word	0x00000007
        /*090c*/ 	.word	0x00000000
        /*0910*/ 	.short	0x010a
        /*0912*/ 	.byte	0x3f
	.zero		1


	//   ....[136]....
        /*0914*/ 	.word	0x0000aad0
        /*0918*/ 	.word	0x00000006
        /*091c*/ 	.word	0x00000000
        /*0920*/ 	.short	0x010a
        /*0922*/ 	.byte	0x3f
	.zero		1


	//   ....[137]....
        /*0924*/ 	.word	0x0000ab20
        /*0928*/ 	.word	0x00000009
        /*092c*/ 	.word	0x00000000
        /*0930*/ 	.short	0x010a
        /*0932*/ 	.byte	0x3f
	.zero		1


	//   ....[138]....
        /*0934*/ 	.word	0x0000ab70
        /*0938*/ 	.word	0x00000006
        /*093c*/ 	.word	0x00000000
        /*0940*/ 	.short	0x010a
        /*0942*/ 	.byte	0x3f
	.zero		1


	//   ....[139]....
        /*0944*/ 	.word	0x0000abc0
        /*0948*/ 	.word	0x00000009
        /*094c*/ 	.word	0x00000000
        /*0950*/ 	.short	0x010a
        /*0952*/ 	.byte	0x3f
	.zero		1


	//   ....[140]....
        /*0954*/ 	.word	0x0000ac10
        /*0958*/ 	.word	0x00000006
        /*095c*/ 	.word	0x00000000
        /*0960*/ 	.short	0x010a
        /*0962*/ 	.byte	0x3f
	.zero		1


	//   ....[141]....
        /*0964*/ 	.word	0x0000ac60
        /*0968*/ 	.word	0x00000009
        /*096c*/ 	.word	0x00000000
        /*0970*/ 	.short	0x010a
        /*0972*/ 	.byte	0x3f
	.zero		1


	//   ....[142]....
        /*0974*/ 	.word	0x0000acb0
        /*0978*/ 	.word	0x00000006
        /*097c*/ 	.word	0x00000000
        /*0980*/ 	.short	0x010a
        /*0982*/ 	.byte	0x3f
	.zero		1


	//   ....[143]....
        /*0984*/ 	.word	0x0000ad00
        /*0988*/ 	.word	0x00000009
        /*098c*/ 	.word	0x00000000
        /*0990*/ 	.short	0x010a
        /*0992*/ 	.byte	0x3f
	.zero		1


	//   ....[144]....
        /*0994*/ 	.word	0x0000ad50
        /*0998*/ 	.word	0x00000006
        /*099c*/ 	.word	0x00000000
        /*09a0*/ 	.short	0x010a
        /*09a2*/ 	.byte	0x3f
	.zero		1


	//   ....[145]....
        /*09a4*/ 	.word	0x0000ada0
        /*09a8*/ 	.word	0x00000009
        /*09ac*/ 	.word	0x00000000
        /*09b0*/ 	.short	0x010a
        /*09b2*/ 	.byte	0x3f
	.zero		1


	//   ....[146]....
        /*09b4*/ 	.word	0x0000adf0
        /*09b8*/ 	.word	0x00000006
        /*09bc*/ 	.word	0x00000000
        /*09c0*/ 	.short	0x010a
        /*09c2*/ 	.byte	0x3f
	.zero		1


	//   ....[147]....
        /*09c4*/ 	.word	0x0000ae40
        /*09c8*/ 	.word	0x00000009
        /*09cc*/ 	.word	0x00000000
        /*09d0*/ 	.short	0x010a
        /*09d2*/ 	.byte	0x3f
	.zero		1


	//   ....[148]....
        /*09d4*/ 	.word	0x0000ae90
        /*09d8*/ 	.word	0x00000006
        /*09dc*/ 	.word	0x00000000
        /*09e0*/ 	.short	0x010a
        /*09e2*/ 	.byte	0x3f
	.zero		1


	//   ....[149]....
        /*09e4*/ 	.word	0x0000aee0
        /*09e8*/ 	.word	0x00000009
        /*09ec*/ 	.word	0x00000000
        /*09f0*/ 	.short	0x010a
        /*09f2*/ 	.byte	0x3f
	.zero		1


	//   ....[150]....
        /*09f4*/ 	.word	0x0000af30
        /*09f8*/ 	.word	0x00000006
        /*09fc*/ 	.word	0x00000000
        /*0a00*/ 	.short	0x010a
        /*0a02*/ 	.byte	0x3f
	.zero		1


	//   ....[151]....
        /*0a04*/ 	.word	0x0000af80
        /*0a08*/ 	.word	0x00000009
        /*0a0c*/ 	.word	0x00000000
        /*0a10*/ 	.short	0x010a
        /*0a12*/ 	.byte	0x3f
	.zero		1


	//   ....[152]....
        /*0a14*/ 	.word	0x0000afd0
        /*0a18*/ 	.word	0x00000006
        /*0a1c*/ 	.word	0x00000000
        /*0a20*/ 	.short	0x010a
        /*0a22*/ 	.byte	0x3f
	.zero		1


	//   ....[153]....
        /*0a24*/ 	.word	0x0000b020
        /*0a28*/ 	.word	0x00000009
        /*0a2c*/ 	.word	0x00000000
        /*0a30*/ 	.short	0x010a
        /*0a32*/ 	.byte	0x3f
	.zero		1


	//   ....[154]....
        /*0a34*/ 	.word	0x0000b070
        /*0a38*/ 	.word	0x00000006
        /*0a3c*/ 	.word	0x00000000
        /*0a40*/ 	.short	0x010a
        /*0a42*/ 	.byte	0x3f
	.zero		1


	//   ....[155]....
        /*0a44*/ 	.word	0x0000b0c0
        /*0a48*/ 	.word	0x00000009
        /*0a4c*/ 	.word	0x00000000
        /*0a50*/ 	.short	0x010a
        /*0a52*/ 	.byte	0x3f
	.zero		1


	//   ....[156]....
        /*0a54*/ 	.word	0x0000b110
        /*0a58*/ 	.word	0x00000006
        /*0a5c*/ 	.word	0x00000000
        /*0a60*/ 	.short	0x010a
        /*0a62*/ 	.byte	0x3f
	.zero		1


	//   ....[157]....
        /*0a64*/ 	.word	0x0000b160
        /*0a68*/ 	.word	0x00000009
        /*0a6c*/ 	.word	0x00000000
        /*0a70*/ 	.short	0x010a
        /*0a72*/ 	.byte	0x3f
	.zero		1


	//   ....[158]....
        /*0a74*/ 	.word	0x0000b1b0
        /*0a78*/ 	.word	0x00000006
        /*0a7c*/ 	.word	0x00000000
        /*0a80*/ 	.short	0x010a
        /*0a82*/ 	.byte	0x3f
	.zero		1


	//   ....[159]....
        /*0a84*/ 	.word	0x0000b200
        /*0a88*/ 	.word	0x00000009
        /*0a8c*/ 	.word	0x00000000
        /*0a90*/ 	.short	0x010a
        /*0a92*/ 	.byte	0x3f
	.zero		1


	//   ....[160]....
        /*0a94*/ 	.word	0x0000b250
        /*0a98*/ 	.word	0x00000006
        /*0a9c*/ 	.word	0x00000000
        /*0aa0*/ 	.short	0x010a
        /*0aa2*/ 	.byte	0x3f
	.zero		1


	//   ....[161]....
        /*0aa4*/ 	.word	0x0000b2a0
        /*0aa8*/ 	.word	0x00000009
        /*0aac*/ 	.word	0x00000000
        /*0ab0*/ 	.short	0x010a
        /*0ab2*/ 	.byte	0x3f
	.zero		1


	//   ....[162]....
        /*0ab4*/ 	.word	0x0000b2f0
        /*0ab8*/ 	.word	0x00000006
        /*0abc*/ 	.word	0x00000000
        /*0ac0*/ 	.short	0x010a
        /*0ac2*/ 	.byte	0x3f
	.zero		1


	//   ....[163]....
        /*0ac4*/ 	.word	0x0000b340
        /*0ac8*/ 	.word	0x00000009
        /*0acc*/ 	.word	0x00000000
        /*0ad0*/ 	.short	0x010a
        /*0ad2*/ 	.byte	0x3f
	.zero		1


	//   ....[164]....
        /*0ad4*/ 	.word	0x0000b390
        /*0ad8*/ 	.word	0x00000006
        /*0adc*/ 	.word	0x00000000
        /*0ae0*/ 	.short	0x010a
        /*0ae2*/ 	.byte	0x3f
	.zero		1


	//   ....[165]....
        /*0ae4*/ 	.word	0x0000b3e0
        /*0ae8*/ 	.word	0x00000009
        /*0aec*/ 	.word	0x00000000
        /*0af0*/ 	.short	0x010a
        /*0af2*/ 	.byte	0x3f
	.zero		1


	//   ....[166]....
        /*0af4*/ 	.word	0x0000b430
        /*0af8*/ 	.word	0x00000006
        /*0afc*/ 	.word	0x00000000
        /*0b00*/ 	.short	0x010a
        /*0b02*/ 	.byte	0x3f
	.zero		1


	//   ....[167]....
        /*0b04*/ 	.word	0x0000b480
        /*0b08*/ 	.word	0x00000009
        /*0b0c*/ 	.word	0x00000000
        /*0b10*/ 	.short	0x010a
        /*0b12*/ 	.byte	0x3f
	.zero		1


	//   ....[168]....
        /*0b14*/ 	.word	0x0000b4d0
        /*0b18*/ 	.word	0x00000008
        /*0b1c*/ 	.word	0x00000000
        /*0b20*/ 	.short	0x010a
        /*0b22*/ 	.byte	0x3f
	.zero		1


	//   ....[169]....
        /*0b24*/ 	.word	0x0000b520
        /*0b28*/ 	.word	0x0000000b
        /*0b2c*/ 	.word	0x00000000
        /*0b30*/ 	.short	0x010a
        /*0b32*/ 	.byte	0x3f
	.zero		1


	//----- nvinfo : EIATTR_NUM_MBARRIERS
	.align		4
.L_28:
        /*0b34*/ 	.byte	0x03, 0x38
        /*0b36*/ 	.short	0x0050


	//----- nvinfo : EIATTR_EXIT_INSTR_OFFSETS
	.align		4
        /*0b38*/ 	.byte	0x04, 0x1c
        /*0b3a*/ 	.short	(.L_30 - .L_29)


	//   ....[0]....
.L_29:
        /*0b3c*/ 	.word	0x00001790


	//   ....[1]....
        /*0b40*/ 	.word	0x000017f0


	//   ....[2]....
        /*0b44*/ 	.word	0x000084a0


	//   ....[3]....
        /*0b48*/ 	.word	0x000084d0


	//   ....[4]....
        /*0b4c*/ 	.word	0x0000a740


	//----- nvinfo : EIATTR_MAX_THREADS
	.align		4
.L_30:
        /*0b50*/ 	.byte	0x04, 0x05
        /*0b52*/ 	.short	(.L_32 - .L_31)
.L_31:
        /*0b54*/ 	.word	0x00000180
        /*0b58*/ 	.word	0x00000001
        /*0b5c*/ 	.word	0x00000001


	//----- nvinfo : EIATTR_CRS_STACK_SIZE
	.align		4
.L_32:
        /*0b60*/ 	.byte	0x04, 0x1e
        /*0b62*/ 	.short	(.L_34 - .L_33)
.L_33:
        /*0b64*/ 	.word	0x00000000


	//----- nvinfo : EIATTR_CBANK_PARAM_SIZE
	.align		4
.L_34:
        /*0b68*/ 	.byte	0x03, 0x19
        /*0b6a*/ 	.short	0x0470


	//----- nvinfo : EIATTR_PARAM_CBANK
	.align		4
        /*0b6c*/ 	.byte	0x04, 0x0a
        /*0b6e*/ 	.short	(.L_36 - .L_35)
	.align		4
.L_35:
        /*0b70*/ 	.word	index@(.nv.constant0._ZN7cutlass13device_kernelINS_4gemm6kernel13GemmUniversalIN4cute5tupleIJiiiiEEENS1_10collective13CollectiveMmaINS1_37MainloopSm90TmaGmmaWarpSpecializedFP8ILi37ENS5_IJNS4_1CILi1EEENSA_ILi4EEESB_EEENS1_32KernelTmaWarpSpecializedPingpongEEENS5_IJNSA_ILi64EEENSA_ILi128EEENSA_ILi32EEEEEENS_12float_e5m2_tENS5_IJlSB_lEEESK_SL_NS4_8TiledMMAINS4_8MMA_AtomIJNS4_4SM904GMMA31MMA_64x128x32_F32E5M2E5M2_SS_TNILNSP_7ScaleInE1ELSR_1EEEEEENS4_6LayoutINS5_IJSB_SB_SB_EEENS5_IJNSA_ILi0EEESW_SW_EEEEENS5_IJNS4_10UnderscoreESZ_SZ_EEEEENS4_23SM90_TMA_LOAD_MULTICASTENS4_14ComposedLayoutINS4_7SwizzleILi1ELi4ELi3EEENS4_18smem_ptr_flag_bitsILi8EEENSU_INS5_IJNSA_ILi8EEESI_EEENS5_IJSI_SB_EEEEEEEvNS4_8identityENS4_13SM90_TMA_LOADES1C_vS1D_EENS_8epilogue10collective6detail29Sm90TmaWarpSpecializedAdapterINS1H_15DefaultEpilogueISK_SL_SL_NS1G_6thread17LinearCombinationISK_Li1EffLNS1L_9ScaleType4KindE0ELNS_15FloatRoundStyleE2ESK_EENS1_15EpilogueDefaultEEEEEvvEEEEvNT_6ParamsE)
        /*0b74*/ 	.short	0x0210
        /*0b76*/ 	.short	0x0470


	//----- nvinfo : EIATTR_SW_WAR
	.align		4
.L_36:
        /*0b78*/ 	.byte	0x04, 0x36
        /*0b7a*/ 	.short	(.L_38 - .L_37)
.L_37:
        /*0b7c*/ 	.word	0x00000008
.L_38:


//--------------------- .nv.callgraph             --------------------------
	.section	.nv.callgraph,"",@"SHT_CUDA_CALLGRAPH"
	.align	4
	.sectionentsize	8
	.align		4
        /*0000*/ 	.word	0x00000000
	.align		4
        /*0004*/ 	.word	0xffffffff
	.align		4
        /*0008*/ 	.word	0x00000000
	.align		4
        /*000c*/ 	.word	0xfffffffe
	.align		4
        /*0010*/ 	.word	0x00000000
	.align		4
        /*0014*/ 	.word	0xfffffffd
	.align		4
        /*0018*/ 	.word	0x00000000
	.align		4
        /*001c*/ 	.word	0xfffffffc


//--------------------- .nv.constant4             --------------------------
	.section	.nv.constant4,"a",@progbits
	.align	8
	.align		8
.nv.constant4:
        /*0000*/ 	.dword	_ZN40_INTERNAL_25e009ce_4_k_cu_811c8782_166914cuda3std3__45__cpo5beginE
	.align		8
        /*0008*/ 	.dword	_ZN40_INTERNAL_25e009ce_4_k_cu_811c8782_166914cuda3std3__45__cpo3endE
	.align		8
        /*0010*/ 	.dword	_ZN40_INTERNAL_25e009ce_4_k_cu_811c8782_166914cuda3std3__45__cpo6cbeginE
	.align		8
        /*0018*/ 	.dword	_ZN40_INTERNAL_25e009ce_4_k_cu_811c8782_166914cuda3std3__45__cpo4cendE
	.align		8
        /*0020*/ 	.dword	_ZN40_INTERNAL_25e009ce_4_k_cu_811c8782_166914cuda3std3__442_GLOBAL__N__25e009ce_4_k_cu_811c8782_166916ignoreE
	.align		8
        /*0028*/ 	.dword	_ZN40_INTERNAL_25e009ce_4_k_cu_811c8782_166914cuda3std3__419piecewise_constructE
	.align		8
        /*0030*/ 	.dword	_ZN40_INTERNAL_25e009ce_4_k_cu_811c8782_166914cuda3std3__48in_placeE
	.align		8
        /*0038*/ 	.dword	_ZN40_INTERNAL_25e009ce_4_k_cu_811c8782_166914cuda3std6ranges3__45__cpo4swapE
	.align		8
        /*0040*/ 	.dword	_ZN40_INTERNAL_25e009ce_4_k_cu_811c8782_166914cuda3std6ranges3__45__cpo9iter_moveE
	.align		8
        /*0048*/ 	.dword	_ZN40_INTERNAL_25e009ce_4_k_cu_811c8782_166914cute7productE
	.align		8
        /*0050*/ 	.dword	_ZN40_INTERNAL_25e009ce_4_k_cu_811c8782_166914cute1_E


//--------------------- .text._ZN7cutlass13device_kernelINS_4gemm6kernel13GemmUniversalIN4cute5tupleIJiiiiEEENS1_10collective13CollectiveMmaINS1_37MainloopSm90TmaGmmaWarpSpecializedFP8ILi37ENS5_IJNS4_1CILi1EEENSA_ILi4EEESB_EEENS1_32KernelTmaWarpSpecializedPingpongEEENS5_IJNSA_ILi64EEENSA_ILi128EEENSA_ILi32EEEEEENS_12float_e5m2_tENS5_IJlSB_lEEESK_SL_NS4_8TiledMMAINS4_8MMA_AtomIJNS4_4SM904GMMA31MMA_64x128x32_F32E5M2E5M2_SS_TNILNSP_7ScaleInE1ELSR_1EEEEEENS4_6LayoutINS5_IJSB_SB_SB_EEENS5_IJNSA_ILi0EEESW_SW_EEEEENS5_IJNS4_10UnderscoreESZ_SZ_EEEEENS4_23SM90_TMA_LOAD_MULTICASTENS4_14ComposedLayoutINS4_7SwizzleILi1ELi4ELi3EEENS4_18smem_ptr_flag_bitsILi8EEENSU_INS5_IJNSA_ILi8EEESI_EEENS5_IJSI_SB_EEEEEEEvNS4_8identityENS4_13SM90_TMA_LOADES1C_vS1D_EENS_8epilogue10collective6detail29Sm90TmaWarpSpecializedAdapterINS1H_15DefaultEpilogueISK_SL_SL_NS1G_6thread17LinearCombinationISK_Li1EffLNS1L_9ScaleType4KindE0ELNS_15FloatRoundStyleE2ESK_EENS1_15EpilogueDefaultEEEEEvvEEEEvNT_6ParamsE --------------------------
	.section	.text._ZN7cutlass13device_kernelINS_4gemm6kernel13GemmUniversalIN4cute5tupleIJiiiiEEENS1_10collective13CollectiveMmaINS1_37MainloopSm90TmaGmmaWarpSpecializedFP8ILi37ENS5_IJNS4_1CILi1EEENSA_ILi4EEESB_EEENS1_32KernelTmaWarpSpecializedPingpongEEENS5_IJNSA_ILi64EEENSA_ILi128EEENSA_ILi32EEEEEENS_12float_e5m2_tENS5_IJlSB_lEEESK_SL_NS4_8TiledMMAINS4_8MMA_AtomIJNS4_4SM904GMMA31MMA_64x128x32_F32E5M2E5M2_SS_TNILNSP_7ScaleInE1ELSR_1EEEEEENS4_6LayoutINS5_IJSB_SB_SB_EEENS5_IJNSA_ILi0EEESW_SW_EEEEENS5_IJNS4_10UnderscoreESZ_SZ_EEEEENS4_23SM90_TMA_LOAD_MULTICASTENS4_14ComposedLayoutINS4_7SwizzleILi1ELi4ELi3EEENS4_18smem_ptr_flag_bitsILi8EEENSU_INS5_IJNSA_ILi8EEESI_EEENS5_IJSI_SB_EEEEEEEvNS4_8identityENS4_13SM90_TMA_LOADES1C_vS1D_EENS_8epilogue10collective6detail29Sm90TmaWarpSpecializedAdapterINS1H_15DefaultEpilogueISK_SL_SL_NS1G_6thread17LinearCombinationISK_Li1EffLNS1L_9ScaleType4KindE0ELNS_15FloatRoundStyleE2ESK_EENS1_15EpilogueDefaultEEEEEvvEEEEvNT_6ParamsE,"ax",@progbits
	.align	128
.text._ZN7cutlass13device_kernelINS_4gemm6kernel13GemmUniversalIN4cute5tupleIJiiiiEEENS1_10collective13CollectiveMmaINS1_37MainloopSm90TmaGmmaWarpSpecializedFP8ILi37ENS5_IJNS4_1CILi1EEENSA_ILi4EEESB_EEENS1_32KernelTmaWarpSpecializedPingpongEEENS5_IJNSA_ILi64EEENSA_ILi128EEENSA_ILi32EEEEEENS_12float_e5m2_tENS5_IJlSB_lEEESK_SL_NS4_8TiledMMAINS4_8MMA_AtomIJNS4_4SM904GMMA31MMA_64x128x32_F32E5M2E5M2_SS_TNILNSP_7ScaleInE1ELSR_1EEEEEENS4_6LayoutINS5_IJSB_SB_SB_EEENS5_IJNSA_ILi0EEESW_SW_EEEEENS5_IJNS4_10UnderscoreESZ_SZ_EEEEENS4_23SM90_TMA_LOAD_MULTICASTENS4_14ComposedLayoutINS4_7SwizzleILi1ELi4ELi3EEENS4_18smem_ptr_flag_bitsILi8EEENSU_INS5_IJNSA_ILi8EEESI_EEENS5_IJSI_SB_EEEEEEEvNS4_8identityENS4_13SM90_TMA_LOADES1C_vS1D_EENS_8epilogue10collective6detail29Sm90TmaWarpSpecializedAdapterINS1H_15DefaultEpilogueISK_SL_SL_NS1G_6thread17LinearCombinationISK_Li1EffLNS1L_9ScaleType4KindE0ELNS_15FloatRoundStyleE2ESK_EENS1_15EpilogueDefaultEEEEEvvEEEEvNT_6ParamsE:
        .type           _ZN7cutlass13device_kernelINS_4gemm6kernel13GemmUniversalIN4cute5tupleIJiiiiEEENS1_10collective13CollectiveMmaINS1_37MainloopSm90TmaGmmaWarpSpecializedFP8ILi37ENS5_IJNS4_1CILi1EEENSA_ILi4EEESB_EEENS1_32KernelTmaWarpSpecializedPingpongEEENS5_IJNSA_ILi64EEENSA_ILi128EEENSA_ILi32EEEEEENS_12float_e5m2_tENS5_IJlSB_lEEESK_SL_NS4_8TiledMMAINS4_8MMA_AtomIJNS4_4SM904GMMA31MMA_64x128x32_F32E5M2E5M2_SS_TNILNSP_7ScaleInE1ELSR_1EEEEEENS4_6LayoutINS5_IJSB_SB_SB_EEENS5_IJNSA_ILi0EEESW_SW_EEEEENS5_IJNS4_10UnderscoreESZ_SZ_EEEEENS4_23SM90_TMA_LOAD_MULTICASTENS4_14ComposedLayoutINS4_7SwizzleILi1ELi4ELi3EEENS4_18smem_ptr_flag_bitsILi8EEENSU_INS5_IJNSA_ILi8EEESI_EEENS5_IJSI_SB_EEEEEEEvNS4_8identityENS4_13SM90_TMA_LOADES1C_vS1D_EENS_8epilogue10collective6detail29Sm90TmaWarpSpecializedAdapterINS1H_15DefaultEpilogueISK_SL_SL_NS1G_6thread17LinearCombinationISK_Li1EffLNS1L_9ScaleType4KindE0ELNS_15FloatRoundStyleE2ESK_EENS1_15EpilogueDefaultEEEEEvvEEEEvNT_6ParamsE,@function
        .size           _ZN7cutlass13device_kernelINS_4gemm6kernel13GemmUniversalIN4cute5tupleIJiiiiEEENS1_10collective13CollectiveMmaINS1_37MainloopSm90TmaGmmaWarpSpecializedFP8ILi37ENS5_IJNS4_1CILi1EEENSA_ILi4EEESB_EEENS1_32KernelTmaWarpSpecializedPingpongEEENS5_IJNSA_ILi64EEENSA_ILi128EEENSA_ILi32EEEEEENS_12float_e5m2_tENS5_IJlSB_lEEESK_SL_NS4_8TiledMMAINS4_8MMA_AtomIJNS4_4SM904GMMA31MMA_64x128x32_F32E5M2E5M2_SS_TNILNSP_7ScaleInE1ELSR_1EEEEEENS4_6LayoutINS5_IJSB_SB_SB_EEENS5_IJNSA_ILi0EEESW_SW_EEEEENS5_IJNS4_10UnderscoreESZ_SZ_EEEEENS4_23SM90_TMA_LOAD_MULTICASTENS4_14ComposedLayoutINS4_7SwizzleILi1ELi4ELi3EEENS4_18smem_ptr_flag_bitsILi8EEENSU_INS5_IJNSA_ILi8EEESI_EEENS5_IJSI_SB_EEEEEEEvNS4_8identityENS4_13SM90_TMA_LOADES1C_vS1D_EENS_8epilogue10collective6detail29Sm90TmaWarpSpecializedAdapterINS1H_15DefaultEpilogueISK_SL_SL_NS1G_6thread17LinearCombinationISK_Li1EffLNS1L_9ScaleType4KindE0ELNS_15FloatRoundStyleE2ESK_EENS1_15EpilogueDefaultEEEEEvvEEEEvNT_6ParamsE,(.L_x_277 - _ZN7cutlass13device_kernelINS_4gemm6kernel13GemmUniversalIN4cute5tupleIJiiiiEEENS1_10collective13CollectiveMmaINS1_37MainloopSm90TmaGmmaWarpSpecializedFP8ILi37ENS5_IJNS4_1CILi1EEENSA_ILi4EEESB_EEENS1_32KernelTmaWarpSpecializedPingpongEEENS5_IJNSA_ILi64EEENSA_ILi128EEENSA_ILi32EEEEEENS_12float_e5m2_tENS5_IJlSB_lEEESK_SL_NS4_8TiledMMAINS4_8MMA_AtomIJNS4_4SM904GMMA31MMA_64x128x32_F32E5M2E5M2_SS_TNILNSP_7ScaleInE1ELSR_1EEEEEENS4_6LayoutINS5_IJSB_SB_SB_EEENS5_IJNSA_ILi0EEESW_SW_EEEEENS5_IJNS4_10UnderscoreESZ_SZ_EEEEENS4_23SM90_TMA_LOAD_MULTICASTENS4_14ComposedLayoutINS4_7SwizzleILi1ELi4ELi3EEENS4_18smem_ptr_flag_bitsILi8EEENSU_INS5_IJNSA_ILi8EEESI_EEENS5_IJSI_SB_EEEEEEEvNS4_8identityENS4_13SM90_TMA_LOADES1C_vS1D_EENS_8epilogue10collective6detail29Sm90TmaWarpSpecializedAdapterINS1H_15DefaultEpilogueISK_SL_SL_NS1G_6thread17LinearCombinationISK_Li1EffLNS1L_9ScaleType4KindE0ELNS_15FloatRoundStyleE2ESK_EENS1_15EpilogueDefaultEEEEEvvEEEEvNT_6ParamsE)
        .other          _ZN7cutlass13device_kernelINS_4gemm6kernel13GemmUniversalIN4cute5tupleIJiiiiEEENS1_10collective13CollectiveMmaINS1_37MainloopSm90TmaGmmaWarpSpecializedFP8ILi37ENS5_IJNS4_1CILi1EEENSA_ILi4EEESB_EEENS1_32KernelTmaWarpSpecializedPingpongEEENS5_IJNSA_ILi64EEENSA_ILi128EEENSA_ILi32EEEEEENS_12float_e5m2_tENS5_IJlSB_lEEESK_SL_NS4_8TiledMMAINS4_8MMA_AtomIJNS4_4SM904GMMA31MMA_64x128x32_F32E5M2E5M2_SS_TNILNSP_7ScaleInE1ELSR_1EEEEEENS4_6LayoutINS5_IJSB_SB_SB_EEENS5_IJNSA_ILi0EEESW_SW_EEEEENS5_IJNS4_10UnderscoreESZ_SZ_EEEEENS4_23SM90_TMA_LOAD_MULTICASTENS4_14ComposedLayoutINS4_7SwizzleILi1ELi4ELi3EEENS4_18smem_ptr_flag_bitsILi8EEENSU_INS5_IJNSA_ILi8EEESI_EEENS5_IJSI_SB_EEEEEEEvNS4_8identityENS4_13SM90_TMA_LOADES1C_vS1D_EENS_8epilogue10collective6detail29Sm90TmaWarpSpecializedAdapterINS1H_15DefaultEpilogueISK_SL_SL_NS1G_6thread17LinearCombinationISK_Li1EffLNS1L_9ScaleType4KindE0ELNS_15FloatRoundStyleE2ESK_EENS1_15EpilogueDefaultEEEEEvvEEEEvNT_6ParamsE,@"STO_CUDA_ENTRY STV_DEFAULT"
_ZN7cutlass13device_kernelINS_4gemm6kernel13GemmUniversalIN4cute5tupleIJiiiiEEENS1_10collective13CollectiveMmaINS1_37MainloopSm90TmaGmmaWarpSpecializedFP8ILi37ENS5_IJNS4_1CILi1EEENSA_ILi4EEESB_EEENS1_32KernelTmaWarpSpecializedPingpongEEENS5_IJNSA_ILi64EEENSA_ILi128EEENSA_ILi32EEEEEENS_12float_e5m2_tENS5_IJlSB_lEEESK_SL_NS4_8TiledMMAINS4_8MMA_AtomIJNS4_4SM904GMMA31MMA_64x128x32_F32E5M2E5M2_SS_TNILNSP_7ScaleInE1ELSR_1EEEEEENS4_6LayoutINS5_IJSB_SB_SB_EEENS5_IJNSA_ILi0EEESW_SW_EEEEENS5_IJNS4_10UnderscoreESZ_SZ_EEEEENS4_23SM90_TMA_LOAD_MULTICASTENS4_14ComposedLayoutINS4_7SwizzleILi1ELi4ELi3EEENS4_18smem_ptr_flag_bitsILi8EEENSU_INS5_IJNSA_ILi8EEESI_EEENS5_IJSI_SB_EEEEEEEvNS4_8identityENS4_13SM90_TMA_LOADES1C_vS1D_EENS_8epilogue10collective6detail29Sm90TmaWarpSpecializedAdapterINS1H_15DefaultEpilogueISK_SL_SL_NS1G_6thread17LinearCombinationISK_Li1EffLNS1L_9ScaleType4KindE0ELNS_15FloatRoundStyleE2ESK_EENS1_15EpilogueDefaultEEEEEvvEEEEvNT_6ParamsE:
[----:B------:R-:W-:Y:S01]  /*0000*/  LDC R1, c[0x0][0x28] ;  /* 0x00000a00ff017b82 */ /* 0x000fe20000000800 */
[----:B------:R-:W0:Y:S01]  /*0010*/  S2R R15, SR_TID.X ;  /* 0x00000000000f7919 */ /* 0x000e220000002100 */
[----:B------:R-:W-:Y:S01]  /*0020*/  ELECT P0, URZ, PT ;  /* 0x00000000003f782f */ /* 0x000fe20003800000 */
[----:B------:R-:W-:Y:S01]  /*0030*/  BSSY B0, `(.L_x_0) ;  /* 0x000000f000007945 */ /* 0x000fe20003800000 */
[--C-:B0-----:R-:W-:Y:S02]  /*0040*/  SHF.R.U32.HI R0, RZ, 0x5, R15.reuse ;  /* 0x00000005ff007819 */ /* 0x101fe4000001160f */
[----:B------:R-:W-:-:S03]  /*0050*/  SHF.R.U32.HI R5, RZ, 0x7, R15 ;  /* 0x00000007ff057819 */ /* 0x000fc6000001160f */
[----:B------:R-:W0:Y:S04]  /*0060*/  SHFL.IDX PT, R2, R0, RZ, 0x1f ;  /* 0x00001fff00027589 */ /* 0x000e2800000e0000 */
[----:B------:R1:W2:Y:S01]  /*0070*/  SHFL.IDX PT, R6, R5, RZ, 0x1f ;  /* 0x00001fff05067589 */ /* 0x0002a200000e0000 */
[----:B0-----:R-:W-:-:S13]  /*0080*/  ISETP.NE.OR P0, PT, R2, RZ, !P0 ;  /* 0x000000ff0200720c */ /* 0x001fda0004705670 */
[----:B-12---:R-:W-:Y:S05]  /*0090*/  @P0 BRA `(.L_x_1) ;  /* 0x0000000000200947 */ /* 0x006fea0003800000 */
[----:B------:R-:W-:Y:S02]  /*00a0*/  ULDC.64 UR4, c[0x0][0x198] ;  /* 0x0000660000047ab9 */ /* 0x000fe40000000a00 */
[----:B------:R-:W-:Y:S02]  /*00b0*/  UIADD3 UR6, UP0, UR4, 0xf0, URZ ;  /* 0x000000f004067890 */ /* 0x000fe4000ff1e03f */
[----:B------:R-:W-:Y:S02]  /*00c0*/  UIADD3 UR4, UP1, UR4, 0x1f0, URZ ;  /* 0x000001f004047890 */ /* 0x000fe4000ff3e03f */
[----:B------:R-:W-:Y:S02]  /*00d0*/  UIADD3.X UR7, URZ, UR5, URZ, UP0, !UPT ;  /* 0x000000053f077290 */ /* 0x000fe400087fe43f */
[----:B------:R-:W-:-:S07]  /*00e0*/  UIADD3.X UR5, URZ, UR5, URZ, UP1, !UPT ;  /* 0x000000053f057290 */ /* 0x000fce0008ffe43f */
[----:B------:R0:W-:Y:S02]  /*00f0*/  UTMACCTL.PF [UR6] ;  /* 0x00000000060079b9 */ /* 0x0001e40008040000 */
[----:B------:R0:W-:Y:S02]  /*0100*/  UTMACCTL.PF [UR4] ;  /* 0x00000000040079b9 */ /* 0x0001e40008040000 */
[----:B0-----:R-:W-:Y:S01]  /*0110*/  NOP ;  /* 0x0000000000007918 */ /* 0x001fe20000000000 */
.L_x_1:
[----:B------:R-:W-:Y:S05]  /*0120*/  BSYNC B0 ;  /* 0x0000000000007941 */ /* 0x000fea0003800000 */
.L_x_0:
[----:B------:R-:W0:Y:S01]  /*0130*/  SHFL.IDX PT, R7, R0, RZ, 0x1f ;  /* 0x00001fff00077589 */ /* 0x000e2200000e0000 */
[----:B------:R-:W-:Y:S02]  /*0140*/  SHF.R.S32.HI R4, RZ, 0x1f, R15 ;  /* 0x0000001fff047819 */ /* 0x000fe4000001140f */
[----:B0-----:R-:W-:-:S13]  /*0150*/  ISETP.NE.AND P0, PT, R7, RZ, PT ;  /* 0x000000ff0700720c */ /* 0x001fda0003f05270 */
[----:B------:R-:W-:Y:S05]  /*0160*/  @P0 BRA `(.L_x_2) ;  /* 0x00000004006c0947 */ /* 0x000fea0003800000 */
[----:B------:R-:W-:Y:S01]  /*0170*/  ELECT P0, URZ, PT ;  /* 0x00000000003f782f */ /* 0x000fe20003800000 */
[----:B------:R-:W-:-:S12]  /*0180*/  BSSY B0, `(.L_x_2) ;  /* 0x0000059000007945 */ /* 0x000fd80003800000 */
[----:B------:R-:W-:Y:S05]  /*0190*/  @!P0 BRA `(.L_x_3) ;  /* 0x00000004005c8947 */ /* 0x000fea0003800000 */
[----:B------:R-:W0:Y:S01]  /*01a0*/  S2UR UR8, SR_CgaCtaId ;  /* 0x00000000000879c3 */ /* 0x000e220000008800 */
[----:B------:R-:W-:Y:S01]  /*01b0*/  UMOV UR4, 0x400 ;  /* 0x0000040000047882 */ /* 0x000fe20000000000 */
[----:B------:R-:W-:Y:S01]  /*01c0*/  UMOV UR5, 0x1 ;  /* 0x0000000100057882 */ /* 0x000fe20000000000 */
[----:B------:R-:W-:Y:S02]  /*01d0*/  UMOV UR6, 0x4 ;  /* 0x0000000400067882 */ /* 0x000fe40000000000 */
[----:B------:R-:W-:-:S04]  /*01e0*/  UIADD3 UR6, -UR6, 0x100000, URZ ;  /* 0x0010000006067890 */ /* 0x000fc8000fffe13f */
[----:B------:R-:W-:Y:S02]  /*01f0*/  USHF.L.U32 UR7, UR6, 0xb, URZ ;  /* 0x0000000b06077899 */ /* 0x000fe4000800063f */
[----:B------:R-:W-:Y:S02]  /*0200*/  USHF.L.U32 UR6, UR6, 0x1, URZ ;  /* 0x0000000106067899 */ /* 0x000fe4000800063f */
[----:B0-----:R-:W-:Y:S02]  /*0210*/  ULEA UR8, UR8, UR4, 0x18 ;  /* 0x0000000408087291 */ /* 0x001fe4000f8ec03f */
[----:B------:R-:W-:-:S04]  /*0220*/  UIADD3 UR4, -UR5, 0x100000, URZ ;  /* 0x0010000005047890 */ /* 0x000fc8000fffe13f */
[----:B------:R-:W-:Y:S02]  /*0230*/  USHF.L.U32 UR5, UR4, 0xb, URZ ;  /* 0x0000000b04057899 */ /* 0x000fe4000800063f */
[----:B------:R-:W-:Y:S01]  /*0240*/  USHF.L.U32 UR4, UR4, 0x1, URZ ;  /* 0x0000000104047899 */ /* 0x000fe2000800063f */
[----:B------:R-:W0:Y:S11]  /*0250*/  FENCE.VIEW.ASYNC.S ;  /* 0x00000000000073c6 */ /* 0x000e360000000000 */
[----:B0-----:R0:W1:Y:S01]  /*0260*/  SYNCS.EXCH.64 URZ, [UR8], UR4 ;  /* 0x00000004083f75b2 */ /* 0x0010620008000100 */
[----:B------:R0:W2:Y:S01]  /*0270*/  SYNCS.EXCH.64 URZ, [UR8+0x128], UR6 ;  /* 0x00012806083f75b2 */ /* 0x0000a20008000100 */
[----:B------:R0:W3:Y:S01]  /*0280*/  SYNCS.EXCH.64 URZ, [UR8+0x8], UR4 ;  /* 0x00000804083f75b2 */ /* 0x0000e20008000100 */
[----:B------:R0:W4:Y:S01]  /*0290*/  SYNCS.EXCH.64 URZ, [UR8+0x130], UR6 ;  /* 0x00013006083f75b2 */ /* 0x0001220008000100 */
[----:B------:R0:W0:Y:S01]  /*02a0*/  SYNCS.EXCH.64 URZ, [UR8+0x10], UR4 ;  /* 0x00001004083f75b2 */ /* 0x0000220008000100 */
        /* <DEDUP_REMOVED lines=69> */
[----:B-1234-:R-:W-:Y:S01]  /*0700*/  NOP ;  /* 0x0000000000007918 */ /* 0x01efe20000000000 */
.L_x_3:
[----:B0-----:R-:W-:Y:S05]  /*0710*/  BSYNC B0 ;  /* 0x0000000000007941 */ /* 0x001fea0003800000 */
.L_x_2:
[----:B------:R-:W0:Y:S01]  /*0720*/  SHFL.IDX PT, R9, R0, RZ, 0x1f ;  /* 0x00001fff00097589 */ /* 0x000e2200000e0000 */
[----:B------:R-:W-:Y:S01]  /*0730*/  LEA.HI R4, R4, R15, RZ, 0x7 ;  /* 0x0000000f04047211 */ /* 0x000fe200078f38ff */
[----:B------:R-:W1:Y:S01]  /*0740*/  S2UR UR13, SR_CTAID.X ;  /* 0x00000000000d79c3 */ /* 0x000e620000002500 */
[----:B------:R-:W-:Y:S01]  /*0750*/  ELECT P0, URZ, PT ;  /* 0x00000000003f782f */ /* 0x000fe20003800000 */
[----:B------:R2:W3:Y:S01]  /*0760*/  SHFL.IDX PT, R8, R0, RZ, 0x1f ;  /* 0x00001fff00087589 */ /* 0x0004e200000e0000 */
[----:B------:R-:W-:Y:S02]  /*0770*/  LOP3.LUT R4, R4, 0xffffff80, RZ, 0xc0, !PT ;  /* 0xffffff8004047812 */ /* 0x000fe400078ec0ff */
[----:B------:R-:W-:Y:S01]  /*0780*/  ELECT P1, URZ, PT ;  /* 0x00000000003f782f */ /* 0x000fe20003820000 */
[----:B------:R-:W-:Y:S01]  /*0790*/  NOP ;  /* 0x0000000000007918 */ /* 0x000fe20000000000 */
[----:B------:R-:W4:Y:S01]  /*07a0*/  S2R R16, SR_CTAID.Y ;  /* 0x0000000000107919 */ /* 0x000f220000002600 */
[----:B------:R-:W-:Y:S01]  /*07b0*/  ULDC UR4, c[0x0][0x150] ;  /* 0x0000540000047ab9 */ /* 0x000fe20000000800 */
[----:B------:R-:W-:Y:S01]  /*07c0*/  IMAD.IADD R14, R15, 0x1, -R4 ;  /* 0x000000010f0e7824 */ /* 0x000fe200078e0a04 */
[----:B------:R-:W5:Y:S01]  /*07d0*/  LDC R10, c[0x0][0x140] ;  /* 0x00005000ff0a7b82 */ /* 0x000f620000000800 */
[----:B------:R4:W4:Y:S01]  /*07e0*/  SHFL.IDX PT, R11, R5, RZ, 0x1f ;  /* 0x00001fff050b7589 */ /* 0x00092200000e0000 */
[----:B--2---:R-:W-:Y:S01]  /*07f0*/  SHF.R.S32.HI R0, RZ, 0x1f, R7 ;  /* 0x0000001fff007819 */ /* 0x004fe20000011407 */
[----:B------:R-:W-:Y:S01]  /*0800*/  UMOV UR12, 0x80 ;  /* 0x00000080000c7882 */ /* 0x000fe20000000000 */
[----:B------:R-:W-:Y:S01]  /*0810*/  SHF.R.S32.HI R23, RZ, 0x1f, R14 ;  /* 0x0000001fff177819 */ /* 0x000fe2000001140e */
[----:B------:R-:W-:Y:S01]  /*0820*/  NOP ;  /* 0x0000000000007918 */ /* 0x000fe20000000000 */
[----:B------:R-:W-:Y:S01]  /*0830*/  LEA.HI R0, R0, R7, RZ, 0x2 ;  /* 0x0000000700007211 */ /* 0x000fe200078f10ff */
[----:B------:R-:W-:Y:S01]  /*0840*/  VIADD R40, R6, 0xffffffff ;  /* 0xffffffff06287836 */ /* 0x000fe20000000000 */
[----:B------:R-:W-:Y:S01]  /*0850*/  LEA.HI R3, R23, R14, RZ, 0x3 ;  /* 0x0000000e17037211 */ /* 0x000fe200078f18ff */
[----:B------:R-:W2:Y:S01]  /*0860*/  LDC R25, c[0x0][0x148] ;  /* 0x00005200ff197b82 */ /* 0x000ea20000000800 */
[----:B------:R-:W-:-:S02]  /*0870*/  LOP3.LUT R0, R0, 0x3ffffffc, RZ, 0xc0, !PT ;  /* 0x3ffffffc00007812 */ /* 0x000fc400078ec0ff */
[--C-:B------:R-:W-:Y:S02]  /*0880*/  SHF.R.S32.HI R4, RZ, 0x3, R3.reuse ;  /* 0x00000003ff047819 */ /* 0x100fe40000011403 */
[----:B0-----:R-:W-:Y:S01]  /*0890*/  ISETP.NE.OR P0, PT, R9, RZ, !P0 ;  /* 0x000000ff0900720c */ /* 0x001fe20004705670 */
[----:B------:R-:W-:Y:S01]  /*08a0*/  IMAD.IADD R0, R7, 0x1, -R0 ;  /* 0x0000000107007824 */ /* 0x000fe200078e0a00 */
[----:B------:R-:W-:Y:S02]  /*08b0*/  SHF.R.S32.HI R3, RZ, 0x1f, R3 ;  /* 0x0000001fff037819 */ /* 0x000fe40000011403 */
[----:B---3--:R-:W-:Y:S02]  /*08c0*/  ISETP.NE.OR P1, PT, R8, RZ, !P1 ;  /* 0x000000ff0800720c */ /* 0x008fe40004f25670 */
[----:B------:R-:W-:Y:S01]  /*08d0*/  LEA.HI R3, R3, R4, RZ, 0x2 ;  /* 0x0000000403037211 */ /* 0x000fe200078f10ff */
[----:B------:R-:W0:Y:S01]  /*08e0*/  LDC R8, c[0x0][0x144] ;  /* 0x00005100ff087b82 */ /* 0x000e220000000800 */
[----:B------:R-:W-:-:S02]  /*08f0*/  ISETP.GE.U32.AND P5, PT, R40, 0x2, PT ;  /* 0x000000022800780c */ /* 0x000fc40003fa6070 */
[----:B------:R-:W-:Y:S02]  /*0900*/  LOP3.LUT R9, R3, 0xfffffffc, RZ, 0xc0, !PT ;  /* 0xfffffffc03097812 */ /* 0x000fe400078ec0ff */
[----:B------:R-:W-:Y:S01]  /*0910*/  SHF.R.S32.HI R3, RZ, 0x1f, R2 ;  /* 0x0000001fff037819 */ /* 0x000fe20000011402 */
[----:B------:R-:W-:Y:S01]  /*0920*/  VOTEU.ALL UP0, P0 ;  /* 0x00000000003f7886 */ /* 0x000fe20000000000 */
[----:B-----5:R-:W-:Y:S01]  /*0930*/  ISETP.EQ.U32.AND P4, PT, R10, 0x1, PT ;  /* 0x000000010a00780c */ /* 0x020fe20003f82070 */
[----:B------:R-:W-:Y:S01]  /*0940*/  IMAD.IADD R9, R4, 0x1, -R9 ;  /* 0x0000000104097824 */ /* 0x000fe200078e0a09 */
[----:B-1----:R-:W-:Y:S01]  /*0950*/  I2FP.F32.U32 R4, UR13 ;  /* 0x0000000d00047c45 */ /* 0x002fe20008201000 */
[----:B------:R-:W-:Y:S01]  /*0960*/  VOTEU.ALL UP1, P1 ;  /* 0x00000000003f7886 */ /* 0x000fe20000820000 */
[----:B------:R-:W1:Y:S01]  /*0970*/  @!UP0 S2UR UR7, SR_CgaCtaId ;  /* 0x00000000000789c3 */ /* 0x000e620000008800 */
[----:B----4-:R-:W-:Y:S01]  /*0980*/  I2FP.F32.U32 R5, R16 ;  /* 0x0000001000057245 */ /* 0x010fe20000201000 */
[----:B------:R-:W-:-:S02]  /*0990*/  IMAD R0, R0, 0x4, R9 ;  /* 0x0000000400007824 */ /* 0x000fc400078e0209 */
[----:B------:R-:W-:Y:S01]  /*09a0*/  FMUL R4, R4, UR4 ;  /* 0x0000000404047c20 */ /* 0x000fe20008400000 */
[----:B------:R-:W-:Y:S01]  /*09b0*/  ULDC UR4, c[0x0][0x154] ;  /* 0x0000550000047ab9 */ /* 0x000fe20000000800 */
[----:B------:R-:W-:Y:S01]  /*09c0*/  LEA.HI R3, R3, R2, RZ, 0x2 ;  /* 0x0000000203037211 */ /* 0x000fe200078f10ff */
[----:B------:R-:W-:Y:S01]  /*09d0*/  FMUL R5, R5, UR4 ;  /* 0x0000000405057c20 */ /* 0x000fe20008400000 */
[----:B------:R-:W-:Y:S01]  /*09e0*/  UMOV UR4, 0x20 ;  /* 0x0000002000047882 */ /* 0x000fe20000000000 */
[----:B------:R-:W3:Y:S01]  /*09f0*/  @!UP1 S2UR UR10, SR_CgaCtaId ;  /* 0x00000000000a99c3 */ /* 0x000ee20000008800 */
[----:B------:R-:W4:Y:S01]  /*0a00*/  F2I.U32.TRUNC.NTZ R4, R4 ;  /* 0x0000000400047305 */ /* 0x000f22000020f000 */
[----:B------:R-:W-:Y:S01]  /*0a10*/  LOP3.LUT R3, R3, 0xfffffffc, RZ, 0xc0, !PT ;  /* 0xfffffffc03037812 */ /* 0x000fe200078ec0ff */
[----:B------:R-:W-:Y:S01]  /*0a20*/  @!UP0 UMOV UR6, 0x400 ;  /* 0x0000040000068882 */ /* 0x000fe20000000000 */
[----:B------:R-:W-:-:S04]  /*0a30*/  @!UP0 UIADD3 UR4, -UR4, 0x100000, URZ ;  /* 0x0010000004048890 */ /* 0x000fc8000fffe13f */
[----:B------:R-:W-:Y:S02]  /*0a40*/  @!UP0 USHF.L.U32 UR5, UR4, 0xb, URZ ;  /* 0x0000000b04058899 */ /* 0x000fe4000800063f */
[----:B------:R-:W-:Y:S01]  /*0a50*/  @!UP0 USHF.L.U32 UR4, UR4, 0x1, URZ ;  /* 0x0000000104048899 */ /* 0x000fe2000800063f */
[----:B------:R-:W-:Y:S01]  /*0a60*/  R2UR UR11, R11 ;  /* 0x000000000b0b72ca */ /* 0x000fe200000e0000 */
[----:B------:R-:W-:Y:S01]  /*0a70*/  @!UP1 UMOV UR9, 0x400 ;  /* 0x0000040000099882 */ /* 0x000fe20000000000 */
[----:B------:R-:W-:Y:S01]  /*0a80*/  IMAD.IADD R22, R2, 0x1, -R3 ;  /* 0x0000000102167824 */ /* 0x000fe200078e0a03 */
[----:B------:R-:W-:Y:S01]  /*0a90*/  VOTEU.ALL UP2, P1 ;  /* 0x00000000003f7886 */ /* 0x000fe20000840000 */
[----:B------:R-:W5:Y:S01]  /*0aa0*/  F2I.U32.TRUNC.NTZ R5, R5 ;  /* 0x0000000500057305 */ /* 0x000f62000020f000 */
[----:B------:R-:W-:Y:S01]  /*0ab0*/  IMAD.SHL.U32 R3, R0, 0x4, RZ ;  /* 0x0000000400037824 */ /* 0x000fe200078e00ff */
[----:B------:R-:W-:Y:S01]  /*0ac0*/  VOTEU.ALL UP3, P1 ;  /* 0x00000000003f7886 */ /* 0x000fe20000860000 */
[----:B------:R-:W-:Y:S01]  /*0ad0*/  VOTEU.ALL UP4, P1 ;  /* 0x00000000003f7886 */ /* 0x000fe20000880000 */
[----:B------:R-:W-:Y:S01]  /*0ae0*/  VOTEU.ALL UP5, P1 ;  /* 0x00000000003f7886 */ /* 0x000fe200008a0000 */
[----:B------:R-:W-:Y:S01]  /*0af0*/  ISETP.NE.AND P1, PT, R22, 0x3, PT ;  /* 0x000000031600780c */ /* 0x000fe20003f25270 */
[----:B-1----:R-:W-:Y:S01]  /*0b00*/  @!UP0 ULEA UR8, UR7, UR6, 0x18 ;  /* 0x0000000607088291 */ /* 0x002fe2000f8ec03f */
[----:B------:R-:W-:Y:S01]  /*0b10*/  LOP3.LUT R10, R0, 0xc, R3, 0x78, !PT ;  /* 0x0000000c000a7812 */ /* 0x000fe200078e7803 */
[----:B------:R-:W-:-:S04]  /*0b20*/  @!UP1 UIADD3 UR6, -UR12, 0x100000, URZ ;  /* 0x001000000c069890 */ /* 0x000fc8000fffe13f */
[----:B------:R-:W-:Y:S02]  /*0b30*/  @!UP1 USHF.L.U32 UR7, UR6, 0xb, URZ ;  /* 0x0000000b06079899 */ /* 0x000fe4000800063f */
[----:B------:R-:W-:Y:S01]  /*0b40*/  @!UP1 USHF.L.U32 UR6, UR6, 0x1, URZ ;  /* 0x0000000106069899 */ /* 0x000fe2000800063f */
[----:B----4-:R-:W-:Y:S01]  /*0b50*/  IMAD.MOV R7, RZ, RZ, -R4 ;  /* 0x000000ffff077224 */ /* 0x010fe200078e0a04 */
[----:B------:R-:W-:Y:S01]  /*0b60*/  VOTEU.ALL UP0, P0 ;  /* 0x00000000003f7886 */ /* 0x000fe20000000000 */
[----:B------:R-:W-:Y:S02]  /*0b70*/  ISETP.EQ.OR P1, PT, R22, RZ, !P1 ;  /* 0x000000ff1600720c */ /* 0x000fe40004f22670 */
[----:B0-----:R-:W-:Y:S01]  /*0b80*/  IMAD R24, R8, R7, UR13 ;  /* 0x0000000d08187e24 */ /* 0x001fe2000f8e0207 */
[----:B---3--:R-:W-:Y:S01]  /*0b90*/  @!UP1 ULEA UR9, UR10, UR9, 0x18 ;  /* 0x000000090a099291 */ /* 0x008fe2000f8ec03f */
[----:B-----5:R-:W-:Y:S01]  /*0ba0*/  IMAD.MOV R26, RZ, RZ, -R5 ;  /* 0x000000ffff1a7224 */ /* 0x020fe200078e0a05 */
[----:B------:R-:W-:Y:S01]  /*0bb0*/  VOTEU.ALL UP1, P0 ;  /* 0x00000000003f7886 */ /* 0x000fe20000020000 */
[----:B------:R-:W-:Y:S01]  /*0bc0*/  LOP3.LUT P0, RZ, R14, 0x7, RZ, 0xc0, !PT ;  /* 0x000000070eff7812 */ /* 0x000fe2000780c0ff */
[----:B------:R-:W0:Y:S02]  /*0bd0*/  FENCE.VIEW.ASYNC.S ;  /* 0x00000000000073c6 */ /* 0x000e240000000000 */
[----:B0-----:R0:W1:Y:S01]  /*0be0*/  @!UP0 SYNCS.EXCH.64 URZ, [UR8+0x280], UR4 ;  /* 0x00028004083f85b2 */ /* 0x0010620008000100 */
[----:B--2---:R-:W-:Y:S01]  /*0bf0*/  IMAD R3, R25, R26, R16 ;  /* 0x0000001a19037224 */ /* 0x004fe200078e0210 */
[----:B------:R-:W-:-:S02]  /*0c00*/  ISETP.EQ.AND P1, PT, R6, RZ, P1 ;  /* 0x000000ff0600720c */ /* 0x000fc40000f22270 */
[----:B------:R-:W-:Y:S02]  /*0c10*/  ISETP.LT.U32.AND P0, PT, R10, 0x4, !P0 ;  /* 0x000000040a00780c */ /* 0x000fe40004701070 */
[----:B------:R-:W-:Y:S02]  /*0c20*/  ISETP.NE.AND P3, PT, R3, R10, PT ;  /* 0x0000000a0300720c */ /* 0x000fe40003f65270 */
[----:B------:R-:W-:Y:S02]  /*0c30*/  SEL R7, RZ, 0x1, !P1 ;  /* 0x00000001ff077807 */ /* 0x000fe40004800000 */
[----:B------:R-:W-:Y:S02]  /*0c40*/  ISETP.EQ.OR P3, PT, R24, RZ, !P3 ;  /* 0x000000ff1800720c */ /* 0x000fe40005f62670 */
[----:B------:R-:W-:Y:S02]  /*0c50*/  ISETP.NE.AND P2, PT, R6, RZ, PT ;  /* 0x000000ff0600720c */ /* 0x000fe40003f45270 */
[----:B------:R-:W-:Y:S01]  /*0c60*/  PLOP3.LUT P0, PT, P0, P3, PT, 0x80, 0x0 ;  /* 0x000000000000781c */ /* 0x000fe20000707070 */
[----:B------:R0:W2:Y:S01]  /*0c70*/  @!UP1 SYNCS.EXCH.64 URZ, [UR8+0x288], UR4 ;  /* 0x00028804083f95b2 */ /* 0x0000a20008000100 */
[----:B------:R-:W-:Y:S01]  /*0c80*/  NOP ;  /* 0x0000000000007918 */ /* 0x000fe20000000000 */
[----:B------:R-:W-:Y:S01]  /*0c90*/  SEL R7, R7, 0x2, P5 ;  /* 0x0000000207077807 */ /* 0x000fe20002800000 */
[----:B------:R0:W3:Y:S01]  /*0ca0*/  @!UP2 SYNCS.EXCH.64 URZ, [UR9+0x260], UR6 ;  /* 0x00026006093fa5b2 */ /* 0x0000e20008000100 */
[----:B------:R0:W4:Y:S01]  /*0cb0*/  @!UP3 SYNCS.EXCH.64 URZ, [UR9+0x268], UR6 ;  /* 0x00026806093fb5b2 */ /* 0x0001220008000100 */
[----:B------:R0:W0:Y:S01]  /*0cc0*/  @!UP4 SYNCS.EXCH.64 URZ, [UR9+0x270], UR6 ;  /* 0x00027006093fc5b2 */ /* 0x0000220008000100 */
[----:B------:R0:W0:Y:S01]  /*0cd0*/  @!UP5 SYNCS.EXCH.64 URZ, [UR9+0x278], UR6 ;  /* 0x00027806093fd5b2 */ /* 0x0000220008000100 */
[----:B------:R-:W-:Y:S01]  /*0ce0*/  NOP ;  /* 0x0000000000007918 */ /* 0x000fe20000000000 */
[----:B------:R-:W-:Y:S05]  /*0cf0*/  @!P4 BRA `(.L_x_4) ;  /* 0x000000000008c947 */ /* 0x000fea0003800000 */
[----:B01234-:R-:W-:Y:S01]  /*0d00*/  UCGABAR_ARV ;  /* 0x00000000000079c7 */ /* 0x01ffe20008000000 */
[----:B------:R-:W-:Y:S05]  /*0d10*/  BRA `(.L_x_5) ;  /* 0x0000000000047947 */ /* 0x000fea0003800000 */
.L_x_4:
[----:B01234-:R-:W-:Y:S01]  /*0d20*/  NOP ;  /* 0x0000000000007918 */ /* 0x01ffe20000000000 */
.L_x_5:
[----:B------:R-:W-:Y:S01]  /*0d30*/  ULDC.64 UR4, c[0x0][0x598] ;  /* 0x0001660000047ab9 */ /* 0x000fe20000000a00 */
[----:B------:R-:W-:Y:S01]  /*0d40*/  ULDC.64 UR20, c[0x0][0x208] ;  /* 0x0000820000147ab9 */ /* 0x000fe20000000a00 */
[----:B------:R-:W-:-:S04]  /*0d50*/  ISETP.NE.U32.AND P1, PT, RZ, UR4, PT ;  /* 0x00000004ff007c0c */ /* 0x000fc8000bf25070 */
[----:B------:R-:W-:-:S13]  /*0d60*/  ISETP.NE.AND.EX P1, PT, RZ, UR5, PT, P1 ;  /* 0x00000005ff007c0c */ /* 0x000fda000bf25310 */
[----:B------:R-:W-:Y:S05]  /*0d70*/  @!P1 BRA `(.L_x_6) ;  /* 0x00000000001c9947 */ /* 0x000fea0003800000 */
[----:B------:R-:W0:Y:S02]  /*0d80*/  LDC.64 R2, c[0x0][0x598] ;  /* 0x00016600ff027b82 */ /* 0x000e240000000a00 */
[----:B0-----:R-:W2:Y:S02]  /*0d90*/  LDG.E.64 R2, desc[UR20][R2.64] ;  /* 0x0000001402027981 */ /* 0x001ea4000c1e1b00 */
[----:B--2---:R-:W-:-:S04]  /*0da0*/  ISETP.NE.U32.AND P1, PT, R2, RZ, PT ;  /* 0x000000ff0200720c */ /* 0x004fc80003f25070 */
[----:B------:R-:W-:-:S13]  /*0db0*/  ISETP.NE.AND.EX P1, PT, R3, RZ, PT, P1 ;  /* 0x000000ff0300720c */ /* 0x000fda0003f25310 */
[----:B------:R-:W-:Y:S05]  /*0dc0*/  @!P1 BRA `(.L_x_6) ;  /* 0x0000000000089947 */ /* 0x000fea0003800000 */
[----:B------:R0:W5:Y:S01]  /*0dd0*/  LD.E R11, desc[UR20][R2.64] ;  /* 0x00000014020b7980 */ /* 0x000162000c101900 */
[----:B------:R-:W-:Y:S05]  /*0de0*/  BRA `(.L_x_7) ;  /* 0x0000000000207947 */ /* 0x000fea0003800000 */
.L_x_6:
[----:B------:R-:W-:Y:S02]  /*0df0*/  ULDC.64 UR4, c[0x0][0x588] ;  /* 0x0001620000047ab9 */ /* 0x000fe40000000a00 */
[----:B------:R-:W-:-:S04]  /*0e00*/  ISETP.NE.U32.AND P1, PT, RZ, UR4, PT ;  /* 0x00000004ff007c0c */ /* 0x000fc8000bf25070 */
[----:B------:R-:W-:-:S13]  /*0e10*/  ISETP.NE.AND.EX P1, PT, RZ, UR5, PT, P1 ;  /* 0x00000005ff007c0c */ /* 0x000fda000bf25310 */
[----:B------:R-:W-:Y:S05]  /*0e20*/  @!P1 BRA `(.L_x_8) ;  /* 0x00000000000c9947 */ /* 0x000fea0003800000 */
[----:B------:R-:W0:Y:S02]  /*0e30*/  LDC.64 R2, c[0x0][0x588] ;  /* 0x00016200ff027b82 */ /* 0x000e240000000a00 */
[----:B0-----:R1:W5:Y:S01]  /*0e40*/  LDG.E R11, desc[UR20][R2.64] ;  /* 0x00000014020b7981 */ /* 0x001362000c1e1900 */
[----:B------:R-:W-:Y:S05]  /*0e50*/  BRA `(.L_x_7) ;  /* 0x0000000000047947 */ /* 0x000fea0003800000 */
.L_x_8:
[----:B------:R-:W2:Y:S02]  /*0e60*/  LDC R11, c[0x0][0x580] ;  /* 0x00016000ff0b7b82 */ /* 0x000ea40000000800 */
.L_x_7:
[----:B------:R-:W-:Y:S02]  /*0e70*/  ULDC.64 UR4, c[0x0][0x5a0] ;  /* 0x0001680000047ab9 */ /* 0x000fe40000000a00 */
[----:B------:R-:W-:-:S04]  /*0e80*/  ISETP.NE.U32.AND P1, PT, RZ, UR4, PT ;  /* 0x00000004ff007c0c */ /* 0x000fc8000bf25070 */
[----:B------:R-:W-:-:S13]  /*0e90*/  ISETP.NE.AND.EX P1, PT, RZ, UR5, PT, P1 ;  /* 0x00000005ff007c0c */ /* 0x000fda000bf25310 */
[----:B------:R-:W-:Y:S05]  /*0ea0*/  @!P1 BRA `(.L_x_9) ;  /* 0x00000000001c9947 */ /* 0x000fea0003800000 */
[----:B01----:R-:W0:Y:S02]  /*0eb0*/  LDC.64 R2, c[0x0][0x5a0] ;  /* 0x00016800ff027b82 */ /* 0x003e240000000a00 */
[----:B0-----:R-:W3:Y:S02]  /*0ec0*/  LDG.E.64 R2, desc[UR20][R2.64] ;  /* 0x0000001402027981 */ /* 0x001ee4000c1e1b00 */
[----:B---3--:R-:W-:-:S04]  /*0ed0*/  ISETP.NE.U32.AND P1, PT, R2, RZ, PT ;  /* 0x000000ff0200720c */ /* 0x008fc80003f25070 */
[----:B------:R-:W-:-:S13]  /*0ee0*/  ISETP.NE.AND.EX P1, PT, R3, RZ, PT, P1 ;  /* 0x000000ff0300720c */ /* 0x000fda0003f25310 */
[----:B------:R-:W-:Y:S05]  /*0ef0*/  @!P1 BRA `(.L_x_9) ;  /* 0x0000000000089947 */ /* 0x000fea0003800000 */
[----:B------:R0:W5:Y:S01]  /*0f00*/  LD.E R12, desc[UR20][R2.64] ;  /* 0x00000014020c7980 */ /* 0x000162000c101900 */
[----:B------:R-:W-:Y:S05]  /*0f10*/  BRA `(.L_x_10) ;  /* 0x0000000000207947 */ /* 0x000fea0003800000 */
.L_x_9:
[----:B------:R-:W-:Y:S02]  /*0f20*/  ULDC.64 UR4, c[0x0][0x590] ;  /* 0x0001640000047ab9 */ /* 0x000fe40000000a00 */
[----:B------:R-:W-:-:S04]  /*0f30*/  ISETP.NE.U32.AND P1, PT, RZ, UR4, PT ;  /* 0x00000004ff007c0c */ /* 0x000fc8000bf25070 */
[----:B------:R-:W-:-:S13]  /*0f40*/  ISETP.NE.AND.EX P1, PT, RZ, UR5, PT, P1 ;  /* 0x00000005ff007c0c */ /* 0x000fda000bf25310 */
[----:B------:R-:W-:Y:S05]  /*0f50*/  @!P1 BRA `(.L_x_11) ;  /* 0x00000000000c9947 */ /* 0x000fea0003800000 */
[----:B------:R-:W3:Y:S02]  /*0f60*/  LDC.64 R12, c[0x0][0x590] ;  /* 0x00016400ff0c7b82 */ /* 0x000ee40000000a00 */
[----:B---3--:R3:W5:Y:S01]  /*0f70*/  LDG.E R12, desc[UR20][R12.64] ;  /* 0x000000140c0c7981 */ /* 0x008762000c1e1900 */
[----:B------:R-:W-:Y:S05]  /*0f80*/  BRA `(.L_x_10) ;  /* 0x0000000000047947 */ /* 0x000fea0003800000 */
.L_x_11:
[----:B------:R-:W4:Y:S02]  /*0f90*/  LDC R12, c[0x0][0x584] ;  /* 0x00016100ff0c7b82 */ /* 0x000f240000000800 */
.L_x_10:
[----:B------:R-:W1:Y:S01]  /*0fa0*/  LDC R0, c[0x0][0x65c] ;  /* 0x00019700ff007b82 */ /* 0x000e620000000800 */
[----:B------:R-:W-:Y:S01]  /*0fb0*/  ULDC UR8, c[0x0][0x28c] ;  /* 0x0000a30000087ab9 */ /* 0x000fe20000000800 */
[----:B------:R-:W-:Y:S01]  /*0fc0*/  ISETP.NE.AND P1, PT, R6, 0x2, PT ;  /* 0x000000020600780c */ /* 0x000fe20003f25270 */
[----:B------:R-:W-:Y:S01]  /*0fd0*/  UIADD3 UR8, UR8, 0x1f, URZ ;  /* 0x0000001f08087890 */ /* 0x000fe2000fffe03f */
[----:B------:R-:W-:Y:S01]  /*0fe0*/  IMAD.U32 R4, RZ, RZ, UR13 ;  /* 0x0000000dff047e24 */ /* 0x000fe2000f8e00ff */
[----:B------:R-:W-:Y:S01]  /*0ff0*/  UMOV UR5, URZ ;  /* 0x0000003f00057c82 */ /* 0x000fe20008000000 */
[----:B------:R-:W-:Y:S01]  /*1000*/  UMOV UR4, URZ ;  /* 0x0000003f00047c82 */ /* 0x000fe20008000000 */
[----:B------:R-:W-:-:S04]  /*1010*/  USHF.R.S32.HI UR9, URZ, 0x1f, UR8 ;  /* 0x0000001f3f097899 */ /* 0x000fc80008011408 */
[----:B------:R-:W-:Y:S01]  /*1020*/  ULEA.HI UR9, UR9, UR8, URZ, 0x5 ;  /* 0x0000000809097291 */ /* 0x000fe2000f8f283f */
[----:B-1----:R-:W-:-:S13]  /*1030*/  ISETP.NE.AND P3, PT, R0, 0x1, PT ;  /* 0x000000010000780c */ /* 0x002fda0003f65270 */
[----:B0-----:R-:W0:Y:S01]  /*1040*/  @P3 LDC R3, c[0x0][0x10] ;  /* 0x00000400ff033b82 */ /* 0x001e220000000800 */
[----:B------:R-:W-:Y:S02]  /*1050*/  @P3 IMAD.MOV.U32 R17, RZ, RZ, RZ ;  /* 0x000000ffff113224 */ /* 0x000fe400078e00ff */
[----:B------:R-:W-:-:S05]  /*1060*/  @P3 IMAD.MOV.U32 R5, RZ, RZ, RZ ;  /* 0x000000ffff053224 */ /* 0x000fca00078e00ff */
[----:B------:R-:W1:Y:S01]  /*1070*/  @!P3 LDC R9, c[0x0][0xc] ;  /* 0x00000300ff09bb82 */ /* 0x000e620000000800 */
[----:B------:R-:W-:Y:S01]  /*1080*/  ULDC UR6, c[0x0][0xc] ;  /* 0x0000030000067ab9 */ /* 0x000fe20000000800 */
[----:B------:R-:W-:Y:S02]  /*1090*/  ULDC UR7, c[0x0][0x10] ;  /* 0x0000040000077ab9 */ /* 0x000fe40000000800 */
[----:B------:R-:W-:-:S04]  /*10a0*/  UIMAD.WIDE.U32 UR6, UR6, UR7, URZ ;  /* 0x00000007060672a5 */ /* 0x000fc8000f8e003f */
[----:B------:R-:W3:Y:S01]  /*10b0*/  LDC R8, c[0x0][0x14] ;  /* 0x00000500ff087b82 */ /* 0x000ee20000000800 */
[----:B0-----:R-:W-:Y:S01]  /*10c0*/  @P3 IMAD.WIDE.U32 R2, R3, UR13, R16 ;  /* 0x0000000d03023c25 */ /* 0x001fe2000f8e0010 */
[----:B------:R-:W-:-:S03]  /*10d0*/  USHF.R.S32.HI UR13, URZ, 0x5, UR9 ;  /* 0x000000053f0d7899 */ /* 0x000fc60008011409 */
[----:B------:R-:W-:Y:S02]  /*10e0*/  @P3 IMAD.IADD R3, R3, 0x1, R5 ;  /* 0x0000000103033824 */ /* 0x000fe400078e0205 */
[----:B------:R-:W-:Y:S02]  /*10f0*/  IMAD.MOV.U32 R5, RZ, RZ, RZ ;  /* 0x000000ffff057224 */ /* 0x000fe400078e00ff */
[----:B-1----:R-:W-:-:S04]  /*1100*/  @!P3 IMAD.WIDE.U32 R4, R16, R9, R4 ;  /* 0x000000091004b225 */ /* 0x002fc800078e0004 */
[----:B------:R-:W-:Y:S02]  /*1110*/  @!P3 IMAD.MOV.U32 R2, RZ, RZ, R4 ;  /* 0x000000ffff02b224 */ /* 0x000fe400078e0004 */
[C---:B---3--:R-:W-:Y:S02]  /*1120*/  IMAD R13, R8.reuse, UR7, RZ ;  /* 0x00000007080d7c24 */ /* 0x048fe4000f8e02ff */
[----:B------:R-:W-:Y:S01]  /*1130*/  IMAD.WIDE.U32 R8, R8, UR6, RZ ;  /* 0x0000000608087c25 */ /* 0x000fe2000f8e00ff */
[----:B------:R-:W-:-:S03]  /*1140*/  ULDC.64 UR6, c[0x0][0x650] ;  /* 0x0001940000067ab9 */ /* 0x000fc60000000a00 */
[----:B------:R-:W-:Y:S02]  /*1150*/  @!P3 IMAD.MOV.U32 R3, RZ, RZ, R5 ;  /* 0x000000ffff03b224 */ /* 0x000fe400078e0005 */
[----:B------:R-:W-:Y:S01]  /*1160*/  IMAD.IADD R0, R9, 0x1, R13 ;  /* 0x0000000109007824 */ /* 0x000fe200078e020d */
[----:B------:R-:W-:Y:S06]  /*1170*/  @P1 BRA `(.L_x_12) ;  /* 0x0000000000281947 */ /* 0x000fec0003800000 */
[----:B------:R-:W-:Y:S01]  /*1180*/  UIMAD.WIDE.U32 UR4, UR13, -0x45306eb3, URZ ;  /* 0xbacf914d0d0478a5 */ /* 0x000fe2000f8e003f */
[----:B------:R-:W-:Y:S01]  /*1190*/  IADD3 R2, P1, R2, R8, RZ ;  /* 0x0000000802027210 */ /* 0x000fe20007f3e0ff */
[----:B------:R-:W-:Y:S02]  /*11a0*/  UISETP.GE.U32.AND UP0, UPT, UR13, 0x25, UPT ;  /* 0x000000250d00788c */ /* 0x000fe4000bf06070 */
[----:B------:R-:W-:Y:S02]  /*11b0*/  UIADD3 UR4, -UR5, UR13, URZ ;  /* 0x0000000d05047290 */ /* 0x000fe4000fffe13f */
[----:B------:R-:W-:Y:S02]  /*11c0*/  IMAD.X R3, R0, 0x1, R3, P1 ;  /* 0x0000000100037824 */ /* 0x000fe400008e0603 */
[----:B------:R-:W-:-:S04]  /*11d0*/  ULEA.HI UR4, UR4, UR5, URZ, 0x1f ;  /* 0x0000000504047291 */ /* 0x000fc8000f8ff83f */
[----:B------:R-:W-:-:S03]  /*11e0*/  USHF.R.U32.HI UR5, URZ, 0x5, UR4 ;  /* 0x000000053f057899 */ /* 0x000fc60008011604 */
[----:B------:R-:W-:Y:S01]  /*11f0*/  UMOV UR4, URZ ;  /* 0x0000003f00047c82 */ /* 0x000fe20008000000 */
[----:B------:R-:W-:Y:S02]  /*1200*/  @UP0 ULOP3.LUT UR4, UR5, 0x1, URZ, 0xc0, !UPT ;  /* 0x0000000105040892 */ /* 0x000fe4000f8ec03f */
[----:B------:R-:W-:-:S12]  /*1210*/  UIMAD UR5, UR5, -0x25, UR13 ;  /* 0xffffffdb050578a4 */ /* 0x000fd8000f8e020d */
.L_x_12:
[----:B------:R-:W-:Y:S01]  /*1220*/  ISETP.GE.U32.AND P1, PT, R2, UR6, PT ;  /* 0x0000000602007c0c */ /* 0x000fe2000bf26070 */
[----:B------:R-:W-:Y:S01]  /*1230*/  IMAD.MOV.U32 R6, RZ, RZ, -0x1 ;  /* 0xffffffffff067424 */ /* 0x000fe200078e00ff */
[----:B------:R-:W-:Y:S01]  /*1240*/  PRMT R13, RZ, 0x7610, R13 ;  /* 0x00007610ff0d7816 */ /* 0x000fe2000000000d */
[----:B------:R-:W-:Y:S01]  /*1250*/  IMAD.MOV.U32 R5, RZ, RZ, -0x1 ;  /* 0xffffffffff057424 */ /* 0x000fe200078e00ff */
[----:B------:R-:W-:Y:S01]  /*1260*/  ISETP.GE.U32.AND.EX P1, PT, R3, UR7, PT, P1 ;  /* 0x0000000703007c0c */ /* 0x000fe2000bf26110 */
[----:B------:R-:W-:-:S12]  /*1270*/  IMAD.MOV.U32 R4, RZ, RZ, -0x1 ;  /* 0xffffffffff047424 */ /* 0x000fd800078e00ff */
[----:B------:R-:W-:Y:S05]  /*1280*/  @P1 BRA `(.L_x_13) ;  /* 0x0000000400241947 */ /* 0x000fea0003800000 */
[----:B------:R-:W0:Y:S01]  /*1290*/  LDC.64 R28, c[0x0][0x628] ;  /* 0x00018a00ff1c7b82 */ /* 0x000e220000000a00 */
[----:B------:R-:W-:Y:S02]  /*12a0*/  IMAD.MOV.U32 R4, RZ, RZ, R2 ;  /* 0x000000ffff047224 */ /* 0x000fe400078e0002 */
[----:B------:R-:W-:-:S05]  /*12b0*/  IMAD.MOV.U32 R5, RZ, RZ, R3 ;  /* 0x000000ffff057224 */ /* 0x000fca00078e0003 */
[----:B------:R-:W1:Y:S08]  /*12c0*/  LDC R6, c[0x0][0x630] ;  /* 0x00018c00ff067b82 */ /* 0x000e700000000800 */
[----:B------:R-:W3:Y:S01]  /*12d0*/  LDC.64 R30, c[0x0][0x620] ;  /* 0x00018800ff1e7b82 */ /* 0x000ee20000000a00 */
[----:B0-----:R-:W-:-:S04]  /*12e0*/  ISETP.NE.U32.AND P1, PT, R28, RZ, PT ;  /* 0x000000ff1c00720c */ /* 0x001fc80003f25070 */
[----:B------:R-:W-:-:S13]  /*12f0*/  ISETP.NE.AND.EX P1, PT, R29, RZ, PT, P1 ;  /* 0x000000ff1d00720c */ /* 0x000fda0003f25310 */
[----:B-1-3--:R-:W-:Y:S05]  /*1300*/  @!P1 BRA `(.L_x_14) ;  /* 0x0000000000289947 */ /* 0x00afea0003800000 */
[----:B------:R-:W0:Y:S02]  /*1310*/  LDC R13, c[0x0][0x634] ;  /* 0x00018d00ff0d7b82 */ /* 0x000e240000000800 */
[----:B0-----:R-:W-:-:S05]  /*1320*/  IADD3 R13, P1, R2, R13, RZ ;  /* 0x0000000d020d7210 */ /* 0x001fca0007f3e0ff */
[----:B------:R-:W-:-:S04]  /*1330*/  IMAD.X R27, RZ, RZ, R3, P1 ;  /* 0x000000ffff1b7224 */ /* 0x000fc800008e0603 */
[----:B------:R-:W-:-:S04]  /*1340*/  IMAD.WIDE.U32 R4, R27, R28, RZ ;  /* 0x0000001c1b047225 */ /* 0x000fc800078e00ff */
[----:B------:R-:W-:-:S04]  /*1350*/  IMAD.WIDE.U32 R18, P1, R13, R29, R4 ;  /* 0x0000001d0d127225 */ /* 0x000fc80007820004 */
[----:B------:R-:W-:-:S04]  /*1360*/  IMAD.WIDE.U32 R4, R13, R28, RZ ;  /* 0x0000001c0d047225 */ /* 0x000fc800078e00ff */
[----:B------:R-:W-:Y:S01]  /*1370*/  IMAD.X R21, RZ, RZ, RZ, P1 ;  /* 0x000000ffff157224 */ /* 0x000fe200008e06ff */
[----:B------:R-:W-:Y:S01]  /*1380*/  IADD3 RZ, P1, R5, R18, RZ ;  /* 0x0000001205ff7210 */ /* 0x000fe20007f3e0ff */
[----:B------:R-:W-:-:S04]  /*1390*/  IMAD.MOV.U32 R20, RZ, RZ, R19 ;  /* 0x000000ffff147224 */ /* 0x000fc800078e0013 */
[----:B------:R-:W-:-:S08]  /*13a0*/  IMAD.WIDE.U32.X R4, R27, R29, R20, P1 ;  /* 0x0000001d1b047225 */ /* 0x000fd000008e0414 */
.L_x_14:
[----:B------:R-:W0:Y:S01]  /*13b0*/  LDC.64 R32, c[0x0][0x640] ;  /* 0x00019000ff207b82 */ /* 0x000e220000000a00 */
[-CC-:B------:R-:W-:Y:S01]  /*13c0*/  SHF.R.U64 R37, R4, R6.reuse, R5.reuse ;  /* 0x0000000604257219 */ /* 0x180fe20000001205 */
[----:B------:R-:W-:Y:S01]  /*13d0*/  IMAD.MOV.U32 R35, RZ, RZ, 0x1 ;  /* 0x00000001ff237424 */ /* 0x000fe200078e00ff */
[----:B------:R-:W-:Y:S02]  /*13e0*/  SHF.R.U32.HI R4, RZ, R6, R5 ;  /* 0x00000006ff047219 */ /* 0x000fe40000011605 */
[----:B------:R-:W-:-:S03]  /*13f0*/  IADD3 R13, P1, RZ, -R37, RZ ;  /* 0x80000025ff0d7210 */ /* 0x000fc60007f3e0ff */
[----:B------:R-:W1:Y:S02]  /*1400*/  LDC R18, c[0x0][0x618] ;  /* 0x00018600ff127b82 */ /* 0x000e640000000800 */
[----:B------:R-:W-:-:S04]  /*1410*/  IMAD.X R5, RZ, RZ, ~R4, P1 ;  /* 0x000000ffff057224 */ /* 0x000fc800008e0e04 */
[-C--:B------:R-:W-:Y:S02]  /*1420*/  IMAD R6, R5, R30.reuse, RZ ;  /* 0x0000001e05067224 */ /* 0x080fe400078e02ff */
[----:B------:R-:W3:Y:S01]  /*1430*/  LDC R19, c[0x0][0x608] ;  /* 0x00018200ff137b82 */ /* 0x000ee20000000800 */
[----:B------:R-:W-:-:S04]  /*1440*/  IMAD.WIDE.U32 R4, R13, R30, R2 ;  /* 0x0000001e0d047225 */ /* 0x000fc800078e0002 */
[----:B------:R-:W-:-:S03]  /*1450*/  IMAD R13, R13, R31, R6 ;  /* 0x0000001f0d0d7224 */ /* 0x000fc600078e0206 */
[----:B------:R-:W2:Y:S01]  /*1460*/  LDC R28, c[0x0][0x658] ;  /* 0x00019600ff1c7b82 */ /* 0x000ea20000000800 */
[----:B------:R-:W-:Y:S01]  /*1470*/  IMAD.IADD R5, R5, 0x1, R13 ;  /* 0x0000000105057824 */ /* 0x000fe200078e020d */
[----:B0-----:R-:W-:Y:S01]  /*1480*/  ISETP.NE.U32.AND P1, PT, R32, RZ, PT ;  /* 0x000000ff2000720c */ /* 0x001fe20003f25070 */
[----:B------:R-:W-:-:S03]  /*1490*/  IMAD.MOV.U32 R13, RZ, RZ, -0x1 ;  /* 0xffffffffff0d7424 */ /* 0x000fc600078e00ff */
[----:B------:R-:W-:Y:S02]  /*14a0*/  ISETP.NE.AND.EX P1, PT, R33, RZ, PT, P1 ;  /* 0x000000ff2100720c */ /* 0x000fe40003f25310 */
[----:B------:R-:W0:Y:S01]  /*14b0*/  LDC R31, c[0x0][0x600] ;  /* 0x00018000ff1f7b82 */ /* 0x000e220000000800 */
[-CC-:B-1----:R-:W-:Y:S02]  /*14c0*/  SHF.R.U64 R29, R4, R18.reuse, R5.reuse ;  /* 0x00000012041d7219 */ /* 0x182fe40000001205 */
[----:B------:R-:W-:-:S05]  /*14d0*/  SHF.R.U32.HI R4, RZ, R18, R5 ;  /* 0x00000012ff047219 */ /* 0x000fca0000011605 */
[----:B------:R-:W1:Y:S01]  /*14e0*/  LDC R30, c[0x0][0x648] ;  /* 0x00019200ff1e7b82 */ /* 0x000e620000000800 */
[-CC-:B---3--:R-:W-:Y:S02]  /*14f0*/  SHF.R.U64 R39, R29, R19.reuse, R4.reuse ;  /* 0x000000131d277219 */ /* 0x188fe40000001204 */
[----:B------:R-:W-:-:S05]  /*1500*/  SHF.R.U32.HI R5, RZ, R19, R4 ;  /* 0x00000013ff057219 */ /* 0x000fca0000011604 */
[----:B------:R-:W3:Y:S01]  /*1510*/  LDC R34, c[0x0][0x638] ;  /* 0x00018e00ff227b82 */ /* 0x000ee20000000800 */
[-C--:B--2---:R-:W-:Y:S02]  /*1520*/  SHF.L.U32 R4, R13, R28.reuse, RZ ;  /* 0x0000001c0d047219 */ /* 0x084fe400000006ff */
[--C-:B------:R-:W-:Y:S02]  /*1530*/  SHF.R.U64 R38, R39, R28, R5.reuse ;  /* 0x0000001c27267219 */ /* 0x100fe40000001205 */
[----:B------:R-:W-:Y:S02]  /*1540*/  LOP3.LUT R6, RZ, R4, RZ, 0x33, !PT ;  /* 0x00000004ff067212 */ /* 0x000fe400078e33ff */
[----:B------:R-:W-:Y:S01]  /*1550*/  SHF.R.U32.HI R5, RZ, R28, R5 ;  /* 0x0000001cff057219 */ /* 0x000fe20000011605 */
[----:B------:R-:W2:Y:S01]  /*1560*/  LDC R36, c[0x0][0x610] ;  /* 0x00018400ff247b82 */ /* 0x000ea20000000800 */
[----:B------:R-:W-:Y:S01]  /*1570*/  IMAD.MOV.U32 R4, RZ, RZ, R38 ;  /* 0x000000ffff047224 */ /* 0x000fe200078e0026 */
[----:B------:R-:W-:Y:S06]  /*1580*/  @!P1 BRA `(.L_x_15) ;  /* 0x0000000000289947 */ /* 0x000fec0003800000 */
[----:B------:R-:W4:Y:S02]  /*1590*/  LDC R13, c[0x0][0x64c] ;  /* 0x00019300ff0d7b82 */ /* 0x000f240000000800 */
[----:B----4-:R-:W-:-:S05]  /*15a0*/  IADD3 R13, P1, R38, R13, RZ ;  /* 0x0000000d260d7210 */ /* 0x010fca0007f3e0ff */
        /* <DEDUP_REMOVED lines=8> */
.L_x_15:
[----:B-1----:R-:W-:Y:S01]  /*1630*/  SHF.R.U64 R13, R4, R30, R5 ;  /* 0x0000001e040d7219 */ /* 0x002fe20000001205 */
[----:B------:R-:W-:Y:S01]  /*1640*/  @P3 IMAD R24, R25, R26, R16 ;  /* 0x0000001a19183224 */ /* 0x000fe200078e0210 */
[----:B------:R-:W-:Y:S01]  /*1650*/  LOP3.LUT R5, R39, R6, RZ, 0xc0, !PT ;  /* 0x0000000627057212 */ /* 0x000fe200078ec0ff */
[----:B0-----:R-:W-:Y:S01]  /*1660*/  VIADD R6, R31, 0xffffffff ;  /* 0xffffffff1f067836 */ /* 0x001fe20000000000 */
[----:B------:R-:W-:Y:S01]  /*1670*/  SHF.L.U32 R4, R35, R28, RZ ;  /* 0x0000001c23047219 */ /* 0x000fe200000006ff */
[----:B------:R-:W-:-:S03]  /*1680*/  IMAD.MOV R17, RZ, RZ, -R13 ;  /* 0x000000ffff117224 */ /* 0x000fc600078e0a0d */
[----:B------:R-:W-:Y:S01]  /*1690*/  LOP3.LUT R29, R29, R6, RZ, 0xc0, !PT ;  /* 0x000000061d1d7212 */ /* 0x000fe200078ec0ff */
[----:B------:R-:W-:Y:S02]  /*16a0*/  IMAD R5, R4, R13, R5 ;  /* 0x0000000d04057224 */ /* 0x000fe400078e0205 */
[----:B---3--:R-:W-:Y:S02]  /*16b0*/  IMAD R4, R17, R34, R38 ;  /* 0x0000002211047224 */ /* 0x008fe400078e0226 */
[----:B--2---:R-:W-:Y:S02]  /*16c0*/  IMAD R6, R5, R36, R24 ;  /* 0x0000002405067224 */ /* 0x004fe400078e0218 */
[----:B------:R-:W-:Y:S02]  /*16d0*/  IMAD R17, R4, R31, R29 ;  /* 0x0000001f04117224 */ /* 0x000fe400078e021d */
[----:B------:R-:W-:Y:S02]  /*16e0*/  IMAD.MOV.U32 R13, RZ, RZ, 0x1 ;  /* 0x00000001ff0d7424 */ /* 0x000fe400078e00ff */
[----:B------:R-:W-:Y:S01]  /*16f0*/  IMAD.MOV.U32 R4, RZ, RZ, R37 ;  /* 0x000000ffff047224 */ /* 0x000fe200078e0025 */
[----:B------:R-:W-:-:S02]  /*1700*/  SEL R5, R17, R6, !P3 ;  /* 0x0000000611057207 */ /* 0x000fc40005800000 */
[----:B------:R-:W-:-:S07]  /*1710*/  SEL R6, R6, R17, !P3 ;  /* 0x0000001106067207 */ /* 0x000fce0005800000 */
.L_x_13:
[----:B------:R-:W-:Y:S05]  /*1720*/  @!P4 BRA `(.L_x_16) ;  /* 0x00000000000cc947 */ /* 0x000fea0003800000 */
[----:B------:R-:W-:Y:S01]  /*1730*/  UCGABAR_WAIT ;  /* 0x0000000000007dc7 */ /* 0x000fe20008000000 */
[----:B------:R-:W-:Y:S01]  /*1740*/  CCTL.IVALL ;  /* 0x00000000ff00798f */ /* 0x000fe20002000000 */
[----:B------:R-:W-:Y:S05]  /*1750*/  BRA `(.L_x_17) ;  /* 0x0000000000047947 */ /* 0x000fea0003800000 */
.L_x_16:
[----:B------:R-:W-:Y:S06]  /*1760*/  BAR.SYNC.DEFER_BLOCKING 0x0 ;  /* 0x0000000000007b1d */ /* 0x000fec0000010000 */
.L_x_17:
[----:B------:R-:W-:Y:S05]  /*1770*/  @!P2 BRA `(.L_x_18) ;  /* 0x0000006c004ca947 */ /* 0x000fea0003800000 */
[----:B------:R-:W-:-:S13]  /*1780*/  ISETP.GT.U32.AND P1, PT, R40, 0x1, PT ;  /* 0x000000012800780c */ /* 0x000fda0003f24070 */
[----:B------:R-:W-:Y:S05]  /*1790*/  @P1 EXIT ;  /* 0x000000000000194d */ /* 0x000fea0003800000 */
.L_x_19:
[----:B------:R-:W-:-:S08]  /*17a0*/  NOP ;  /* 0x0000000000007918 */ /* 0x000fd00000000000 */
[----:B------:R-:W0:Y:S02]  /*17b0*/  USETMAXREG.TRY_ALLOC.CTAPOOL UP0, 0xe8 ;  /* 0x000000e8000079c8 */ /* 0x000e240008000600 */
[----:B0-----:R-:W-:-:S13]  /*17c0*/  PLOP3.LUT P1, PT, PT, PT, UP0, 0x80, 0x0 ;  /* 0x000000000000781c */ /* 0x001fda0003f2f008 */
[----:B------:R-:W-:Y:S05]  /*17d0*/  @!P1 BRA `(.L_x_19) ;  /* 0xfffffffc00f09947 */ /* 0x000fea000383ffff */
[----:B------:R-:W-:-:S13]  /*17e0*/  LOP3.LUT P1, RZ, R13, 0xff, RZ, 0xc0, !PT ;  /* 0x000000ff0dff7812 */ /* 0x000fda000782c0ff */
[----:B------:R-:W-:Y:S05]  /*17f0*/  @!P1 EXIT ;  /* 0x000000000000994d */ /* 0x000fea0003800000 */
[----:B------:R-:W0:Y:S01]  /*1800*/  S2UR UR6, SR_CgaCtaId ;  /* 0x00000000000679c3 */ /* 0x000e220000008800 */
[CC--:B------:R-:W-:Y:S01]  /*1810*/  LEA.HI R13, R23.reuse, R14.reuse, RZ, 0x2 ;  /* 0x0000000e170d7211 */ /* 0x0c0fe200078f10ff */
[----:B------:R-:W-:Y:S01]  /*1820*/  UIADD3 UR7, UR11, -0x1, URZ ;  /* 0xffffffff0b077890 */ /* 0x000fe2000fffe03f */
[----:B------:R-:W-:Y:S01]  /*1830*/  LEA.HI R23, R23, R14, RZ, 0x5 ;  /* 0x0000000e17177211 */ /* 0x000fe200078f28ff */
[----:B------:R-:W-:Y:S01]  /*1840*/  UMOV UR9, 0x400 ;  /* 0x0000040000097882 */ /* 0x000fe20000000000 */
[--C-:B------:R-:W-:Y:S01]  /*1850*/  SHF.R.S32.HI R16, RZ, 0x2, R13.reuse ;  /* 0x00000002ff107819 */ /* 0x100fe2000001140d */
[----:B------:R-:W-:Y:S01]  /*1860*/  UISETP.LT.AND UP0, UPT, UR13, 0x1, UPT ;  /* 0x000000010d00788c */ /* 0x000fe2000bf01270 */
[----:B------:R-:W-:Y:S01]  /*1870*/  SHF.R.S32.HI R15, RZ, 0x1f, R13 ;  /* 0x0000001fff0f7819 */ /* 0x000fe2000001140d */
[----:B------:R-:W-:Y:S01]  /*1880*/  USHF.L.U32 UR15, UR13, 0x1, URZ ;  /* 0x000000010d0f7899 */ /* 0x000fe2000800063f */
[----:B------:R-:W-:Y:S01]  /*1890*/  SHF.R.S32.HI R23, RZ, 0x5, R23 ;  /* 0x00000005ff177819 */ /* 0x000fe20000011417 */
[----:B------:R-:W-:Y:S01]  /*18a0*/  USEL UR10, UR13, 0x1, UP0 ;  /* 0x000000010d0a7887 */ /* 0x000fe20008000000 */
[----:B------:R-:W-:Y:S01]  /*18b0*/  LEA.HI R15, R15, R16, RZ, 0x3 ;  /* 0x000000100f0f7211 */ /* 0x000fe200078f18ff */
[----:B------:R-:W-:Y:S01]  /*18c0*/  UISETP.NE.AND UP0, UPT, UR7, URZ, UPT ;  /* 0x0000003f0700728c */ /* 0x000fe2000bf05270 */
[----:B------:R-:W-:Y:S01]  /*18d0*/  LOP3.LUT R13, R13, 0xfffffffc, RZ, 0xc0, !PT ;  /* 0xfffffffc0d0d7812 */ /* 0x000fe200078ec0ff */
[----:B------:R-:W-:Y:S01]  /*18e0*/  UIADD3 UR10, -UR10, UR13, URZ ;  /* 0x0000000d0a0a7290 */ /* 0x000fe2000fffe13f */
[----:B------:R-:W-:-:S02]  /*18f0*/  LOP3.LUT R15, R15, 0xfffffff8, RZ, 0xc0, !PT ;  /* 0xfffffff80f0f7812 */ /* 0x000fc400078ec0ff */
[----:B------:R-:W-:Y:S01]  /*1900*/  LOP3.LUT R149, R7, 0x1, RZ, 0xfc, !PT ;  /* 0x0000000107957812 */ /* 0x000fe200078efcff */
[----:B------:R-:W-:Y:S02]  /*1910*/  IMAD.IADD R13, R14, 0x1, -R13 ;  /* 0x000000010e0d7824 */ /* 0x000fe400078e0a0d */
[----:B------:R-:W-:Y:S01]  /*1920*/  IMAD.IADD R16, R16, 0x1, -R15 ;  /* 0x0000000110107824 */ /* 0x000fe200078e0a0f */
[----:B0-----:R-:W-:-:S04]  /*1930*/  ULEA UR9, UR6, UR9, 0x18 ;  /* 0x0000000906097291 */ /* 0x001fc8000f8ec03f */
[--C-:B------:R-:W-:Y:S01]  /*1940*/  SHF.R.S32.HI R17, RZ, 0x1f, R16.reuse ;  /* 0x0000001fff117819 */ /* 0x100fe20000011410 */
[----:B------:R-:W-:Y:S01]  /*1950*/  USHF.L.U32 UR6, UR7, 0x3, URZ ;  /* 0x0000000307067899 */ /* 0x000fe2000800063f */
[C-C-:B------:R-:W-:Y:S01]  /*1960*/  IMAD R18, R23.reuse, -0x10, -R16.reuse ;  /* 0xfffffff017127824 */ /* 0x140fe200078e0a10 */
[----:B------:R-:W-:Y:S02]  /*1970*/  USEL UR7, URZ, 0x1, UP0 ;  /* 0x000000013f077887 */ /* 0x000fe40008000000 */
[----:B------:R-:W-:Y:S01]  /*1980*/  ULOP3.LUT UR6, UR6, 0x8, URZ, 0xc0, !UPT ;  /* 0x0000000806067892 */ /* 0x000fe2000f8ec03f */
[----:B------:R-:W-:Y:S01]  /*1990*/  IMAD.WIDE R14, R23, 0x10, R16 ;  /* 0x00000010170e7825 */ /* 0x000fe200078e0210 */
[----:B------:R-:W-:Y:S02]  /*19a0*/  UIADD3 UR22, UR9, 0x260, URZ ;  /* 0x0000026009167890 */ /* 0x000fe4000fffe03f */
[----:B------:R-:W-:Y:S01]  /*19b0*/  ULOP3.LUT UR23, UR6, 0x8, URZ, 0x3c, !UPT ;  /* 0x0000000806177892 */ /* 0x000fe2000f8e3c3f */
[----:B------:R-:W-:Y:S01]  /*19c0*/  IMAD.U32 R150, RZ, RZ, UR7 ;  /* 0x00000007ff967e24 */ /* 0x000fe2000f8e00ff */
[----:B------:R-:W-:-:S02]  /*19d0*/  ULOP3.LUT UR12, UR6, 0x18, URZ, 0x3c, !UPT ;  /* 0x00000018060c7892 */ /* 0x000fc4000f8e3c3f */
[----:B------:R-:W-:Y:S01]  /*19e0*/  ULEA UR11, UR11, UR22, 0x3 ;  /* 0x000000160b0b7291 */ /* 0x000fe2000f8e183f */
[----:B------:R-:W-:Y:S02]  /*19f0*/  ULDC UR6, c[0x0][0x284] ;  /* 0x0000a10000067ab9 */ /* 0x000fe40000000800 */
[----:B------:R-:W-:-:S09]  /*1a00*/  VIADD R16, R18, UR6 ;  /* 0x0000000612107c36 */ /* 0x000fd20008000000 */
.L_x_176:
[----:B------:R-:W-:Y:S01]  /*1a10*/  SHF.L.U32 R17, R150, 0x1f, RZ ;  /* 0x0000001f96117819 */ /* 0x000fe200000006ff */
[----:B------:R-:W0:Y:S01]  /*1a20*/  LDC R18, c[0x0][0x28c] ;  /* 0x0000a300ff127b82 */ /* 0x000e220000000800 */
[----:B------:R-:W-:Y:S01]  /*1a30*/  UMOV UR6, URZ ;  /* 0x0000003f00067c82 */ /* 0x000fe20008000000 */
[----:B------:R-:W-:Y:S01]  /*1a40*/  UMOV UR14, UR5 ;  /* 0x00000005000e7c82 */ /* 0x000fe20008000000 */
[----:B-1----:R-:W1:Y:S01]  /*1a50*/  SYNCS.PHASECHK.TRANS64.TRYWAIT P1, [UR11+-0x8], R17 ;  /* 0xfffff811ff0075a7 */ /* 0x002e62000802014b */
[----:B0-----:R-:W-:Y:S01]  /*1a60*/  ISETP.GE.AND P2, PT, R18, 0x1, PT ;  /* 0x000000011200780c */ /* 0x001fe20003f46270 */
[----:B-1-34-:R-:W-:-:S12]  /*1a70*/  @!P1 BRA `(.L_x_20) ;  /* 0x0000008c00349947 */ /* 0x01afd80003800000 */
.L_x_231:
[----:B------:R-:W-:Y:S01]  /*1a80*/  UMOV UR7, URZ ;  /* 0x0000003f00077c82 */ /* 0x000fe20008000000 */
[----:B------:R-:W-:Y:S01]  /*1a90*/  UMOV UR8, URZ ;  /* 0x0000003f00087c82 */ /* 0x000fe20008000000 */
[----:B------:R-:W-:Y:S02]  /*1aa0*/  CS2R R88, SRZ ;  /* 0x0000000000587805 */ /* 0x000fe4000001ff00 */
[----:B------:R-:W-:Y:S01]  /*1ab0*/  CS2R R22, SRZ ;  /* 0x0000000000167805 */ /* 0x000fe2000001ff00 */
[----:B0-----:R-:W-:Y:S01]  /*1ac0*/  IMAD.MOV.U32 R17, RZ, RZ, RZ ;  /* 0x000000ffff117224 */ /* 0x001fe200078e00ff */
[----:B------:R-:W-:Y:S02]  /*1ad0*/  CS2R R90, SRZ ;  /* 0x00000000005a7805 */ /* 0x000fe4000001ff00 */
[----:B------:R-:W-:Y:S02]  /*1ae0*/  CS2R R92, SRZ ;  /* 0x00000000005c7805 */ /* 0x000fe4000001ff00 */
[----:B------:R-:W-:-:S02]  /*1af0*/  CS2R R94, SRZ ;  /* 0x00000000005e7805 */ /* 0x000fc4000001ff00 */
[----:B------:R-:W-:Y:S02]  /*1b00*/  CS2R R96, SRZ ;  /* 0x0000000000607805 */ /* 0x000fe4000001ff00 */
[----:B------:R-:W-:Y:S02]  /*1b10*/  CS2R R98, SRZ ;  /* 0x0000000000627805 */ /* 0x000fe4000001ff00 */
[----:B------:R-:W-:Y:S02]  /*1b20*/  CS2R R100, SRZ ;  /* 0x0000000000647805 */ /* 0x000fe4000001ff00 */
        /* <DEDUP_REMOVED lines=22> */
[----:B------:R-:W-:Y:S01]  /*1c90*/  CS2R R146, SRZ ;  /* 0x0000000000927805 */ /* 0x000fe2000001ff00 */
[----:B------:R-:W-:Y:S01]  /*1ca0*/  IMAD.MOV.U32 R148, RZ, RZ, RZ ;  /* 0x000000ffff947224 */ /* 0x000fe200078e00ff */
[----:B------:R-:W-:Y:S01]  /*1cb0*/  CS2R R24, SRZ ;  /* 0x0000000000187805 */ /* 0x000fe2000001ff00 */
[----:B------:R-:W-:Y:S01]  /*1cc0*/  IMAD.U32 R151, RZ, RZ, UR4 ;  /* 0x00000004ff977e24 */ /* 0x000fe2000f8e00ff */
        /* <DEDUP_REMOVED lines=30> */
[----:B------:R-:W-:Y:S01]  /*1eb0*/  CS2R R86, SRZ ;  /* 0x0000000000567805 */ /* 0x000fe2000001ff00 */
[----:B------:R-:W-:Y:S06]  /*1ec0*/  @!P2 BRA `(.L_x_21) ;  /* 0x000000080028a947 */ /* 0x000fec0003800000 */
[----:B------:R-:W-:-:S13]  /*1ed0*/  ISETP.NE.AND P2, PT, R149, 0x3, PT ;  /* 0x000000039500780c */ /* 0x000fda0003f45270 */
[----:B------:R-:W-:Y:S05]  /*1ee0*/  @!P2 BRA `(.L_x_22) ;  /* 0x000000000004a947 */ /* 0x000fea0003800000 */
[----:B------:R-:W-:Y:S01]  /*1ef0*/  BPT.TRAP 0x1 ;  /* 0x000000040000795c */ /* 0x000fe20000300000 */
.L_x_22:
[----:B------:R-:W-:Y:S01]  /*1f00*/  ULEA UR6, UR5, UR9, 0x3 ;  /* 0x0000000905067291 */ /* 0x000fe2000f8e183f */
[----:B------:R-:W-:-:S05]  /*1f10*/  IMAD.U32 R17, RZ, RZ, UR4 ;  /* 0x00000004ff117e24 */ /* 0x000fca000f8e00ff */
[----:B------:R-:W-:-:S04]  /*1f20*/  SHF.L.U32 R17, R17, 0x1f, RZ ;  /* 0x0000001f11117819 */ /* 0x000fc800000006ff */
[----:B------:R0:W1:Y:S01]  /*1f30*/  SYNCS.PHASECHK.TRANS64.TRYWAIT P1, [UR6], R17 ;  /* 0x00000011ff0075a7 */ /* 0x0000620008020146 */
[----:B------:R-:W-:Y:S05]  /*1f40*/  @!P2 BRA `(.L_x_23) ;  /* 0x000000000004a947 */ /* 0x000fea0003800000 */
[----:B------:R-:W-:Y:S01]  /*1f50*/  BPT.TRAP 0x1 ;  /* 0x000000040000795c */ /* 0x000fe20000300000 */
.L_x_23:
[----:B-1----:R-:W-:Y:S05]  /*1f60*/  @P1 BRA `(.L_x_24) ;  /* 0x0000000000081947 */ /* 0x002fea0003800000 */
[----:B------:R-:W1:Y:S02]  /*1f70*/  SYNCS.PHASECHK.TRANS64.TRYWAIT P1, [UR6], R17 ;  /* 0x00000011ff0075a7 */ /* 0x000e640008020146 */
[----:B-1----:R-:W-:Y:S05]  /*1f80*/  @!P1 BRA `(.L_x_25) ;  /* 0x0000008800089947 */ /* 0x002fea0003800000 */
.L_x_24:
[----:B------:R-:W-:Y:S01]  /*1f90*/  UIADD3 UR7, UR9, 0x12b80, URZ ;  /* 0x00012b8009077890 */ /* 0x000fe2000fffe03f */
[----:B------:R-:W-:Y:S01]  /*1fa0*/  WARPGROUP.ARRIVE ;  /* 0x00000000000079c5 */ /* 0x000fe20000000000 */
[----:B------:R-:W-:Y:S01]  /*1fb0*/  UIADD3 UR6, UR9, 0x380, URZ ;  /* 0x0000038009067890 */ /* 0x000fe2000fffe03f */
[----:B------:R-:W-:Y:S01]  /*1fc0*/  CS2R R88, SRZ ;  /* 0x0000000000587805 */ /* 0x000fe2000001ff00 */
[----:B------:R-:W-:Y:S01]  /*1fd0*/  USHF.R.U32.HI UR7, URZ, 0x4, UR7 ;  /* 0x000000043f077899 */ /* 0x000fe20008011607 */
[----:B------:R-:W-:Y:S01]  /*1fe0*/  CS2R R22, SRZ ;  /* 0x0000000000167805 */ /* 0x000fe2000001ff00 */
[----:B------:R-:W-:Y:S01]  /*1ff0*/  USHF.R.U32.HI UR6, URZ, 0x4, UR6 ;  /* 0x000000043f067899 */ /* 0x000fe20008011606 */
[----:B01----:R-:W-:Y:S01]  /*2000*/  IMAD.MOV.U32 R17, RZ, RZ, RZ ;  /* 0x000000ffff117224 */ /* 0x003fe200078e00ff */
[----:B------:R-:W-:Y:S01]  /*2010*/  ULOP3.LUT UR7, UR7, 0x3fff, URZ, 0xc0, !UPT ;  /* 0x00003fff07077892 */ /* 0x000fe2000f8ec03f */
[----:B------:R-:W-:Y:S01]  /*2020*/  CS2R R90, SRZ ;  /* 0x00000000005a7805 */ /* 0x000fe2000001ff00 */
[----:B------:R-:W-:Y:S01]  /*2030*/  ULOP3.LUT UR6, UR6, 0x3fff, URZ, 0xc0, !UPT ;  /* 0x00003fff06067892 */ /* 0x000fe2000f8ec03f */
[----:B------:R-:W-:Y:S01]  /*2040*/  CS2R R92, SRZ ;  /* 0x00000000005c7805 */ /* 0x000fe2000001ff00 */
[----:B------:R-:W-:Y:S01]  /*2050*/  ULOP3.LUT UR7, UR7, 0x10000, URZ, 0xfc, !UPT ;  /* 0x0001000007077892 */ /* 0x000fe2000f8efc3f */
[----:B------:R-:W-:Y:S01]  /*2060*/  CS2R R94, SRZ ;  /* 0x00000000005e7805 */ /* 0x000fe2000001ff00 */
[----:B------:R-:W-:Y:S01]  /*2070*/  ULOP3.LUT UR6, UR6, 0x10000, URZ, 0xfc, !UPT ;  /* 0x0001000006067892 */ /* 0x000fe2000f8efc3f */
[----:B------:R-:W-:Y:S01]  /*2080*/  CS2R R96, SRZ ;  /* 0x0000000000607805 */ /* 0x000fe2000001ff00 */
[----:B------:R-:W-:Y:S01]  /*2090*/  ULEA UR18, UR5, UR7, 0x8 ;  /* 0x0000000705127291 */ /* 0x000fe2000f8e403f */
[----:B------:R-:W-:Y:S01]  /*20a0*/  CS2R R98, SRZ ;  /* 0x0000000000627805 */ /* 0x000fe2000001ff00 */
[----:B------:R-:W-:Y:S01]  /*20b0*/  ULEA UR16, UR5, UR6, 0x7 ;  /* 0x0000000605107291 */ /* 0x000fe2000f8e383f */
[----:B------:R-:W-:Y:S01]  /*20c0*/  CS2R R100, SRZ ;  /* 0x0000000000647805 */ /* 0x000fe2000001ff00 */
[----:B------:R-:W-:Y:S01]  /*20d0*/  ULDC UR7, c[0x0][0x50c] ;  /* 0x0001430000077ab9 */ /* 0x000fe20000000800 */
[----:B------:R-:W-:Y:S01]  /*20e0*/  UMOV UR17, 0xc0000010 ;  /* 0xc000001000117882 */ /* 0x000fe20000000000 */
[----:B------:R-:W-:Y:S01]  /*20f0*/  UISETP.NE.AND UP0, UPT, UR7, 0x1, UPT ;  /* 0x000000010700788c */ /* 0x000fe2000bf05270 */
[----:B------:R-:W-:Y:S01]  /*2100*/  CS2R R102, SRZ ;  /* 0x0000000000667805 */ /* 0x000fe2000001ff00 */
[----:B------:R-:W-:Y:S01]  /*2110*/  UMOV UR19, 0xc0000010 ;  /* 0xc000001000137882 */ /* 0x000fe20000000000 */
[----:B------:R-:W-:Y:S01]  /*2120*/  UMOV UR6, 0x1 ;  /* 0x0000000100067882 */ /* 0x000fe20000000000 */
[----:B------:R-:W-:Y:S01]  /*2130*/  USEL UR7, URZ, 0x1, UP0 ;  /* 0x000000013f077887 */ /* 0x000fe20008000000 */
[----:B------:R-:W-:Y:S01]  /*2140*/  QGMMA.64x128x32.F32.E5M2.E5M2 R24, gdesc[UR16], RZ, !UPT, gsb0 ;  /* 0x01e00000101879f3 */ /* 0x000fe2000c0038ff */
[----:B------:R-:W-:-:S02]  /*2150*/  CS2R R104, SRZ ;  /* 0x0000000000687805 */ /* 0x000fc4000001ff00 */
[----:B------:R-:W-:Y:S02]  /*2160*/  CS2R R106, SRZ ;  /* 0x00000000006a7805 */ /* 0x000fe4000001ff00 */
[----:B------:R-:W-:Y:S02]  /*2170*/  CS2R R108, SRZ ;  /* 0x00000000006c7805 */ /* 0x000fe4000001ff00 */
[----:B------:R-:W-:Y:S02]  /*2180*/  CS2R R110, SRZ ;  /* 0x00000000006e7805 */ /* 0x000fe4000001ff00 */
[----:B------:R-:W-:Y:S02]  /*2190*/  ISETP.NE.AND P1, PT, RZ, UR7, PT ;  /* 0x00000007ff007c0c */ /* 0x000fe4000bf25270 */
        /* <DEDUP_REMOVED lines=18> */
[----:B------:R-:W-:Y:S01]  /*22c0*/  IMAD.MOV.U32 R148, RZ, RZ, RZ ;  /* 0x000000ffff947224 */ /* 0x000fe200078e00ff */
[----:B------:R-:W-:Y:S06]  /*22d0*/  @!P1 BRA `(.L_x_26) ;  /* 0x0000000400089947 */ /* 0x000fec0003800000 */
[----:B------:R-:W-:Y:S02]  /*22e0*/  WARPGROUP.DEPBAR.LE gsb0, 0x0 ;  /* 0x00008000000079c5 */ /* 0x000fe40000010000 */
[----:B------:R-:W-:-:S01]  /*22f0*/  FADD R147, RZ, R24 ;  /* 0x00000018ff937221 */ /* 0x000fc20000000000 */
[----:B------:R-:W-:Y:S01]  /*2300*/  FADD R148, RZ, R25 ;  /* 0x00000019ff947221 */ /* 0x000fe20000000000 */
        /* <DEDUP_REMOVED lines=62> */
[----:B------:R-:W-:-:S06]  /*26f0*/  UMOV UR6, URZ ;  /* 0x0000003f00067c82 */ /* 0x000fcc0008000000 */
.L_x_26:
[----:B------:R-:W-:-:S04]  /*2700*/  UIADD3 UR14, UR5, 0x1, URZ ;  /* 0x00000001050e7890 */ /* 0x000fc8000fffe03f */
[----:B------:R-:W-:-:S04]  /*2710*/  UISETP.NE.AND UP0, UPT, UR14, 0x25, UPT ;  /* 0x000000250e00788c */ /* 0x000fc8000bf05270 */
[----:B------:R-:W-:Y:S02]  /*2720*/  USEL UR8, URZ, 0x1, UP0 ;  /* 0x000000013f087887 */ /* 0x000fe40008000000 */
[----:B------:R-:W-:Y:S02]  /*2730*/  USEL UR14, UR14, URZ, UP0 ;  /* 0x0000003f0e0e7287 */ /* 0x000fe40008000000 */
[----:B------:R-:W-:-:S06]  /*2740*/  ULOP3.LUT UR8, UR4, UR8, URZ, 0x3c, !UPT ;  /* 0x0000000804087292 */ /* 0x000fcc000f8e3c3f */
[----:B------:R-:W-:Y:S01]  /*2750*/  IMAD.U32 R151, RZ, RZ, UR8 ;  /* 0x00000008ff977e24 */ /* 0x000fe2000f8e00ff */
[----:B------:R-:W-:-:S06]  /*2760*/  UMOV UR8, 0x1 ;  /* 0x0000000100087882 */ /* 0x000fcc0000000000 */
.L_x_21:
[----:B------:R-:W-:-:S06]  /*2770*/  UISETP.GE.AND UP0, UPT, UR10, 0x1, UPT ;  /* 0x000000010a00788c */ /* 0x000fcc000bf06270 */
[----:B------:R-:W-:-:S13]  /*2780*/  PLOP3.LUT P1, PT, PT, PT, UP0, 0x80, 0x0 ;  /* 0x000000000000781c */ /* 0x000fda0003f2f008 */
[----:B------:R-:W-:Y:S05]  /*2790*/  @!P1 BRA `(.L_x_27) ;  /* 0x0000000400f09947 */ /* 0x000fea0003800000 */
[----:B------:R-:W-:Y:S01]  /*27a0*/  IMAD.U32 R18, RZ, RZ, UR10 ;  /* 0x0000000aff127e24 */ /* 0x000fe2000f8e00ff */
[----:B------:R-:W-:Y:S01]  /*27b0*/  ULDC UR24, c[0x0][0x50c] ;  /* 0x0001430000187ab9 */ /* 0x000fe20000000800 */
[----:B------:R-:W-:-:S07]  /*27c0*/  IMAD.U32 R19, RZ, RZ, UR5 ;  /* 0x00000005ff137e24 */ /* 0x000fce000f8e00ff */
.L_x_35:
[----:B------:R-:W-:-:S13]  /*27d0*/  ISETP.NE.AND P2, PT, R149, 0x3, PT ;  /* 0x000000039500780c */ /* 0x000fda0003f45270 */
[----:B0-----:R-:W-:Y:S05]  /*27e0*/  @!P2 BRA `(.L_x_28) ;  /* 0x000000000004a947 */ /* 0x001fea0003800000 */
[----:B------:R-:W-:Y:S01]  /*27f0*/  BPT.TRAP 0x1 ;  /* 0x000000040000795c */ /* 0x000fe20000300000 */
.L_x_28:
[----:B------:R-:W-:Y:S01]  /*2800*/  ULEA UR16, UR14, UR9, 0x3 ;  /* 0x000000090e107291 */ /* 0x000fe2000f8e183f */
[----:B------:R-:W-:-:S08]  /*2810*/  SHF.L.U32 R20, R151, 0x1f, RZ ;  /* 0x0000001f97147819 */ /* 0x000fd000000006ff */
[----:B------:R0:W1:Y:S01]  /*2820*/  SYNCS.PHASECHK.TRANS64.TRYWAIT P1, [UR16], R20 ;  /* 0x00000014ff0075a7 */ /* 0x0000620008020150 */
[----:B------:R-:W-:Y:S05]  /*2830*/  @!P2 BRA `(.L_x_29) ;  /* 0x000000000004a947 */ /* 0x000fea0003800000 */
[----:B------:R-:W-:Y:S01]  /*2840*/  BPT.TRAP 0x1 ;  /* 0x000000040000795c */ /* 0x000fe20000300000 */
.L_x_29:
[----:B-1----:R-:W-:Y:S05]  /*2850*/  @P1 BRA `(.L_x_30) ;  /* 0x0000000000081947 */ /* 0x002fea0003800000 */
[----:B------:R-:W1:Y:S02]  /*2860*/  SYNCS.PHASECHK.TRANS64.TRYWAIT P1, [UR16], R20 ;  /* 0x00000014ff0075a7 */ /* 0x000e640008020150 */
[----:B-1----:R-:W-:Y:S05]  /*2870*/  @!P1 BRA `(.L_x_31) ;  /* 0x0000007c00e49947 */ /* 0x002fea0003800000 */
.L_x_30:
[----:B------:R-:W-:Y:S01]  /*2880*/  UIADD3 UR16, UR9, 0x380, URZ ;  /* 0x0000038009107890 */ /* 0x000fe2000fffe03f */
[----:B------:R-:W-:Y:S01]  /*2890*/  WARPGROUP.ARRIVE ;  /* 0x00000000000079c5 */ /* 0x000fe20000000000 */
[----:B------:R-:W-:Y:S02]  /*28a0*/  UIADD3 UR17, UR9, 0x12b80, URZ ;  /* 0x00012b8009117890 */ /* 0x000fe4000fffe03f */
[----:B------:R-:W-:Y:S02]  /*28b0*/  USHF.R.U32.HI UR16, URZ, 0x4, UR16 ;  /* 0x000000043f107899 */ /* 0x000fe40008011610 */
[----:B------:R-:W-:Y:S02]  /*28c0*/  USHF.R.U32.HI UR17, URZ, 0x4, UR17 ;  /* 0x000000043f117899 */ /* 0x000fe40008011611 */
[----:B------:R-:W-:Y:S02]  /*28d0*/  UISETP.NE.AND UP0, UPT, UR7, URZ, UPT ;  /* 0x0000003f0700728c */ /* 0x000fe4000bf05270 */
[----:B------:R-:W-:-:S02]  /*28e0*/  ULOP3.LUT UR16, UR16, 0x3fff, URZ, 0xc0, !UPT ;  /* 0x00003fff10107892 */ /* 0x000fc4000f8ec03f */
[----:B------:R-:W-:Y:S02]  /*28f0*/  ULOP3.LUT UR17, UR17, 0x3fff, URZ, 0xc0, !UPT ;  /* 0x00003fff11117892 */ /* 0x000fe4000f8ec03f */
[----:B------:R-:W-:Y:S02]  /*2900*/  USEL UR8, UR8, URZ, !UP0 ;  /* 0x0000003f08087287 */ /* 0x000fe4000c000000 */
[----:B------:R-:W-:Y:S02]  /*2910*/  ULOP3.LUT UR16, UR16, 0x10000, URZ, 0xfc, !UPT ;  /* 0x0001000010107892 */ /* 0x000fe4000f8efc3f */
[----:B------:R-:W-:Y:S02]  /*2920*/  ULOP3.LUT UR17, UR17, 0x10000, URZ, 0xfc, !UPT ;  /* 0x0001000011117892 */ /* 0x000fe4000f8efc3f */
[----:B------:R-:W-:Y:S02]  /*2930*/  UISETP.NE.U32.AND UP0, UPT, UR8, URZ, UPT ;  /* 0x0000003f0800728c */ /* 0x000fe4000bf05070 */
[----:B------:R-:W-:-:S02]  /*2940*/  ULEA UR16, UR14, UR16, 0x7 ;  /* 0x000000100e107291 */ /* 0x000fc4000f8e383f */
[----:B------:R-:W-:Y:S01]  /*2950*/  ULEA UR18, UR14, UR17, 0x8 ;  /* 0x000000110e127291 */ /* 0x000fe2000f8e403f */
[----:B------:R-:W-:Y:S02]  /*2960*/  UMOV UR19, 0xc0000010 ;  /* 0xc000001000137882 */ /* 0x000fe40000000000 */
[----:B------:R-:W-:Y:S01]  /*2970*/  UMOV UR17, 0xc0000010 ;  /* 0xc000001000117882 */ /* 0x000fe20000000000 */
[----:B------:R-:W-:-:S05]  /*2980*/  UIADD3 UR6, UR6, 0x1, URZ ;  /* 0x0000000106067890 */ /* 0x000fca000fffe03f */
[----:B------:R-:W-:Y:S01]  /*2990*/  QGMMA.64x128x32.F32.E5M2.E5M2 R24, gdesc[UR16], R24, UP0, gsb0 ;  /* 0x01e00000101879f3 */ /* 0x000fe2000b803818 */
[----:B------:R-:W-:-:S04]  /*29a0*/  UISETP.NE.AND UP0, UPT, UR6, UR24, UPT ;  /* 0x000000180600728c */ /* 0x000fc8000bf05270 */
[----:B------:R-:W-:-:S06]  /*29b0*/  USEL UR7, URZ, 0x1, UP0 ;  /* 0x000000013f077887 */ /* 0x000fcc0008000000 */
[----:B------:R-:W-:Y:S01]  /*29c0*/  ISETP.NE.AND P1, PT, RZ, UR7, PT ;  /* 0x00000007ff007c0c */ /* 0x000fe2000bf25270 */
[----:B------:R-:W-:-:S12]  /*29d0*/  WARPGROUP.DEPBAR.LE gsb0, 0x1 ;  /* 0x00008000000079c5 */ /* 0x000fd80000010100 */
[----:B------:R-:W-:Y:S05]  /*29e0*/  @!P1 BRA `(.L_x_32) ;  /* 0x0000000400089947 */ /* 0x000fea0003800000 */
[----:B------:R-:W-:Y:S02]  /*29f0*/  WARPGROUP.DEPBAR.LE gsb0, 0x0 ;  /* 0x00008000000079c5 */ /* 0x000fe40000010000 */
[----:B------:R-:W-:-:S01]  /*2a00*/  FADD R147, R24, R147 ;  /* 0x0000009318937221 */ /* 0x000fc20000000000 */
[----:B------:R-:W-:Y:S01]  /*2a10*/  FADD R148, R25, R148 ;  /* 0x0000009419947221 */ /* 0x000fe20000000000 */
        /* <DEDUP_REMOVED lines=62> */
[----:B------:R-:W-:-:S06]  /*2e00*/  UMOV UR6, URZ ;  /* 0x0000003f00067c82 */ /* 0x000fcc0008000000 */
.L_x_32:
[----:B------:R-:W-:Y:S05]  /*2e10*/  @!P2 BRA `(.L_x_33) ;  /* 0x000000000004a947 */ /* 0x000fea0003800000 */
[----:B------:R-:W-:Y:S01]  /*2e20*/  BPT.TRAP 0x1 ;  /* 0x000000040000795c */ /* 0x000fe20000300000 */
.L_x_33:
[----:B01----:R-:W-:Y:S02]  /*2e30*/  @P0 LEA R20, R19, UR9, 0x3 ;  /* 0x0000000913140c11 */ /* 0x003fe4000f8e18ff */
[----:B------:R-:W-:-:S03]  /*2e40*/  ISETP.GT.U32.AND P1, PT, R7, 0x1, PT ;  /* 0x000000010700780c */ /* 0x000fc60003f24070 */
[----:B------:R-:W-:-:S05]  /*2e50*/  @P0 VIADD R21, R20, 0x128 ;  /* 0x0000012814150836 */ /* 0x000fca0000000000 */
[----:B------:R-:W-:-:S04]  /*2e60*/  @P0 PRMT R21, R10, 0x654, R21 ;  /* 0x000006540a150816 */ /* 0x000fc80000000015 */
[----:B------:R0:W-:Y:S01]  /*2e70*/  @P0 SYNCS.ARRIVE.TRANS64.RED.A1T0 RZ, [R21+URZ], RZ ;  /* 0x000000ff15ff09a7 */ /* 0x0001e2000810043f */
[----:B------:R-:W-:Y:S05]  /*2e80*/  @P1 BRA `(.L_x_34) ;  /* 0x0000000000041947 */ /* 0x000fea0003800000 */
[----:B------:R-:W-:Y:S01]  /*2e90*/  BPT.TRAP 0x1 ;  /* 0x000000040000795c */ /* 0x000fe20000300000 */
.L_x_34:
[----:B------:R-:W-:Y:S01]  /*2ea0*/  UIADD3 UR14, UR14, 0x1, URZ ;  /* 0x000000010e0e7890 */ /* 0x000fe2000fffe03f */
[C---:B------:R-:W-:Y:S01]  /*2eb0*/  ISETP.GT.AND P2, PT, R18.reuse, 0x1, PT ;  /* 0x000000011200780c */ /* 0x040fe20003f44270 */
[----:B------:R-:W-:Y:S02]  /*2ec0*/  VIADD R19, R19, 0x1 ;  /* 0x0000000113137836 */ /* 0x000fe40000000000 */
[----:B------:R-:W-:Y:S01]  /*2ed0*/  UISETP.NE.AND UP0, UPT, UR14, 0x25, UPT ;  /* 0x000000250e00788c */ /* 0x000fe2000bf05270 */
[----:B------:R-:W-:Y:S02]  /*2ee0*/  VIADD R18, R18, 0xffffffff ;  /* 0xffffffff12127836 */ /* 0x000fe40000000000 */
[C---:B------:R-:W-:Y:S01]  /*2ef0*/  ISETP.NE.AND P1, PT, R19.reuse, 0x25, PT ;  /* 0x000000251300780c */ /* 0x040fe20003f25270 */
[----:B------:R-:W-:Y:S02]  /*2f00*/  USEL UR8, URZ, 0x1, UP0 ;  /* 0x000000013f087887 */ /* 0x000fe40008000000 */
[----:B------:R-:W-:Y:S01]  /*2f10*/  USEL UR14, UR14, URZ, UP0 ;  /* 0x0000003f0e0e7287 */ /* 0x000fe20008000000 */
[----:B------:R-:W-:-:S03]  /*2f20*/  SEL R19, R19, RZ, P1 ;  /* 0x000000ff13137207 */ /* 0x000fc60000800000 */
[----:B------:R-:W-:Y:S01]  /*2f30*/  LOP3.LUT R151, R151, UR8, RZ, 0x3c, !PT ;  /* 0x0000000897977c12 */ /* 0x000fe2000f8e3cff */
[----:B------:R-:W-:Y:S01]  /*2f40*/  UMOV UR8, 0x1 ;  /* 0x0000000100087882 */ /* 0x000fe20000000000 */
[----:B------:R-:W-:Y:S06]  /*2f50*/  @P2 BRA `(.L_x_35) ;  /* 0xfffffff8001c2947 */ /* 0x000fec000383ffff */
.L_x_27:
[----:B------:R-:W-:Y:S01]  /*2f60*/  UISETP.NE.AND UP0, UPT, UR6, URZ, UPT ;  /* 0x0000003f0600728c */ /* 0x000fe2000bf05270 */
[----:B------:R-:W1:Y:S01]  /*2f70*/  LDC R18, c[0x0][0x28c] ;  /* 0x0000a300ff127b82 */ /* 0x000e620000000800 */
[----:B------:R-:W-:Y:S02]  /*2f80*/  IMAD.U32 R19, RZ, RZ, UR23 ;  /* 0x00000017ff137e24 */ /* 0x000fe4000f8e00ff */
[----:B------:R-:W-:-:S06]  /*2f90*/  USEL UR6, URZ, 0x1, !UP0 ;  /* 0x000000013f067887 */ /* 0x000fcc000c000000 */
[----:B------:R-:W-:-:S13]  /*2fa0*/  ISETP.NE.AND P1, PT, RZ, UR6, PT ;  /* 0x00000006ff007c0c */ /* 0x000fda000bf25270 */
[----:B------:R-:W-:Y:S05]  /*2fb0*/  @!P1 BRA `(.L_x_36) ;  /* 0x0000000400049947 */ /* 0x000fea0003800000 */
[----:B------:R-:W-:Y:S02]  /*2fc0*/  WARPGROUP.DEPBAR.LE gsb0, 0x0 ;  /* 0x00008000000079c5 */ /* 0x000fe40000010000 */
[----:B------:R-:W-:Y:S01]  /*2fd0*/  FADD R147, R24, R147 ;  /* 0x0000009318937221 */ /* 0x000fe20000000000 */
        /* <DEDUP_REMOVED lines=62> */
[----:B------:R-:W-:-:S07]  /*33c0*/  FADD R88, R88, R87 ;  /* 0x0000005758587221 */ /* 0x000fce0000000000 */
.L_x_36:
[----:B-1----:R-:W-:Y:S01]  /*33d0*/  ISETP.GE.AND P1, PT, R18, 0x1, PT ;  /* 0x000000011200780c */ /* 0x002fe20003f26270 */
[----:B------:R1:W-:Y:S01]  /*33e0*/  SYNCS.ARRIVE.TRANS64.A1T0 RZ, [R19+UR22], RZ ;  /* 0x000000ff13ff79a7 */ /* 0x0003e20008100016 */
[----:B------:R-:W-:-:S11]  /*33f0*/  WARPGROUP.DEPBAR.LE gsb0, 0x0 ;  /* 0x00008000000079c5 */ /* 0x000fd60000010000 */
[----:B------:R-:W-:Y:S05]  /*3400*/  @!P1 BRA `(.L_x_37) ;  /* 0x0000000000509947 */ /* 0x000fea0003800000 */
[----:B------:R-:W-:-:S13]  /*3410*/  ISETP.NE.AND P1, PT, R149, 0x3, PT ;  /* 0x000000039500780c */ /* 0x000fda0003f25270 */
[----:B------:R-:W-:Y:S05]  /*3420*/  @!P1 BRA `(.L_x_38) ;  /* 0x0000000000049947 */ /* 0x000fea0003800000 */
[----:B------:R-:W-:Y:S01]  /*3430*/  BPT.TRAP 0x1 ;  /* 0x000000040000795c */ /* 0x000fe20000300000 */
.L_x_38:
[----:B------:R-:W-:Y:S01]  /*3440*/  BSSY B0, `(.L_x_39) ;  /* 0x000000e000007945 */ /* 0x000fe20003800000 */
[----:B------:R-:W-:-:S03]  /*3450*/  ISETP.GT.U32.AND P1, PT, R7, 0x1, PT ;  /* 0x000000010700780c */ /* 0x000fc60003f24070 */
[----:B------:R-:W-:Y:S10]  /*3460*/  @!P0 BRA `(.L_x_40) ;  /* 0x00000000002c8947 */ /* 0x000ff40003800000 */
[----:B------:R-:W-:-:S04]  /*3470*/  UIADD3 UR8, UR10, UR5, URZ ;  /* 0x000000050a087290 */ /* 0x000fc8000fffe03f */
[----:B------:R-:W-:-:S04]  /*3480*/  UIMAD.WIDE.U32 UR6, UR8, -0x45306eb3, URZ ;  /* 0xbacf914d080678a5 */ /* 0x000fc8000f8e003f */
[----:B------:R-:W-:-:S04]  /*3490*/  UIADD3 UR6, UR8, -UR7, URZ ;  /* 0x8000000708067290 */ /* 0x000fc8000fffe03f */
[----:B------:R-:W-:-:S04]  /*34a0*/  ULEA.HI UR6, UR6, UR7, URZ, 0x1f ;  /* 0x0000000706067291 */ /* 0x000fc8000f8ff83f */
[----:B------:R-:W-:-:S04]  /*34b0*/  USHF.R.U32.HI UR6, URZ, 0x5, UR6 ;  /* 0x000000053f067899 */ /* 0x000fc80008011606 */
[----:B------:R-:W-:-:S04]  /*34c0*/  UIMAD UR6, UR6, -0x25, UR8 ;  /* 0xffffffdb060678a4 */ /* 0x000fc8000f8e0208 */
[----:B------:R-:W-:-:S04]  /*34d0*/  ULEA UR6, UR6, UR9, 0x3 ;  /* 0x0000000906067291 */ /* 0x000fc8000f8e183f */
[----:B------:R-:W-:-:S06]  /*34e0*/  UIADD3 UR6, UR6, 0x128, URZ ;  /* 0x0000012806067890 */ /* 0x000fcc000fffe03f */
[----:B-1----:R-:W-:-:S05]  /*34f0*/  IMAD.U32 R19, RZ, RZ, UR6 ;  /* 0x00000006ff137e24 */ /* 0x002fca000f8e00ff */
[----:B------:R-:W-:-:S04]  /*3500*/  PRMT R18, R10, 0x654, R19 ;  /* 0x000006540a127816 */ /* 0x000fc80000000013 */
[----:B------:R3:W-:Y:S03]  /*3510*/  SYNCS.ARRIVE.TRANS64.RED.A1T0 RZ, [R18+URZ], RZ ;  /* 0x000000ff12ff79a7 */ /* 0x0007e6000810043f */
.L_x_40:
[----:B------:R-:W-:Y:S05]  /*3520*/  BSYNC B0 ;  /* 0x0000000000007941 */ /* 0x000fea0003800000 */
.L_x_39:
[----:B------:R-:W-:Y:S05]  /*3530*/  @P1 BRA `(.L_x_37) ;  /* 0x0000000000041947 */ /* 0x000fea0003800000 */
[----:B------:R-:W-:Y:S01]  /*3540*/  BPT.TRAP 0x1 ;  /* 0x000000040000795c */ /* 0x000fe20000300000 */
.L_x_37:
[----:B---3--:R-:W-:Y:S01]  /*3550*/  SHF.L.U32 R18, R150, 0x1f, RZ ;  /* 0x0000001f96127819 */ /* 0x008fe200000006ff */
[----:B------:R-:W-:Y:S01]  /*3560*/  UIADD3 UR8, UR15, UR5, URZ ;  /* 0x000000050f087290 */ /* 0x000fe2000fffe03f */
[----:B------:R-:W3:Y:S01]  /*3570*/  LDC R30, c[0x0][0x288] ;  /* 0x0000a200ff1e7b82 */ /* 0x000ee20000000800 */
[----:B------:R-:W-:Y:S01]  /*3580*/  UISETP.GE.U32.AND UP1, UPT, UR15, 0x25, UPT ;  /* 0x000000250f00788c */ /* 0x000fe2000bf26070 */
[----:B------:R-:W-:Y:S01]  /*3590*/  IMAD.SHL.U32 R26, R13, 0x2, RZ ;  /* 0x000000020d1a7824 */ /* 0x000fe200078e00ff */
[----:B------:R-:W-:Y:S02]  /*35a0*/  UISETP.GT.U32.AND UP0, UPT, UR8, 0x24, UPT ;  /* 0x000000240800788c */ /* 0x000fe4000bf04070 */
[----:B------:R-:W-:Y:S02]  /*35b0*/  UIMAD.WIDE.U32 UR6, UR8, -0x45306eb3, URZ ;  /* 0xbacf914d080678a5 */ /* 0x000fe4000f8e003f */
[----:B------:R-:W-:Y:S01]  /*35c0*/  UISETP.LT.U32.AND UP0, UPT, UR15, 0x25, UP0 ;  /* 0x000000250f00788c */ /* 0x000fe20008701070 */
[----:B------:R-:W0:Y:S01]  /*35d0*/  SYNCS.PHASECHK.TRANS64.TRYWAIT P1, [UR11+0x8], R18 ;  /* 0x00000812ff0075a7 */ /* 0x000e22000802014b */
[----:B------:R-:W-:Y:S01]  /*35e0*/  UIADD3 UR5, UR8, -UR7, URZ ;  /* 0x8000000708057290 */ /* 0x000fe2000fffe03f */
[----:B------:R-:W-:Y:S01]  /*35f0*/  SHF.R.S32.HI R27, RZ, 0x1f, R26 ;  /* 0x0000001fff1b7819 */ /* 0x000fe2000001141a */
[----:B------:R-:W-:-:S02]  /*3600*/  USEL UR6, URZ, 0x1, !UP0 ;  /* 0x000000013f067887 */ /* 0x000fc4000c000000 */
[----:B------:R-:W-:Y:S02]  /*3610*/  ULEA.HI UR5, UR5, UR7, URZ, 0x1f ;  /* 0x0000000705057291 */ /* 0x000fe4000f8ff83f */
[----:B------:R-:W-:Y:S02]  /*3620*/  ULOP3.LUT UR4, UR4, UR6, URZ, 0x3c, !UPT ;  /* 0x0000000604047292 */ /* 0x000fe4000f8e3c3f */
[----:B------:R-:W-:-:S04]  /*3630*/  USHF.R.U32.HI UR5, URZ, 0x5, UR5 ;  /* 0x000000053f057899 */ /* 0x000fc80008011605 */
[----:B------:R-:W-:Y:S02]  /*3640*/  @UP1 ULOP3.LUT UR4, UR4, 0x1, UR5, 0x78, !UPT ;  /* 0x0000000104041892 */ /* 0x000fe4000f8e7805 */
[----:B------:R-:W-:Y:S01]  /*3650*/  UIMAD UR5, UR5, -0x25, UR8 ;  /* 0xffffffdb050578a4 */ /* 0x000fe2000f8e0208 */
[----:B0--3--:R-:W-:Y:S11]  /*3660*/  @!P1 BRA `(.L_x_41) ;  /* 0x0000007000809947 */ /* 0x009ff60003800000 */
.L_x_232:
[----:B------:R-:W-:Y:S01]  /*3670*/  IMAD.SHL.U32 R31, R5, 0x80, RZ ;  /* 0x00000080051f7824 */ /* 0x000fe200078e00ff */
[----:B------:R-:W-:Y:S01]  /*3680*/  ULDC UR8, c[0x0][0x284] ;  /* 0x0000a10000087ab9 */ /* 0x000fe20000000800 */
[----:B------:R-:W-:Y:S01]  /*3690*/  IMAD.SHL.U32 R5, R6, 0x40, RZ ;  /* 0x0000004006057824 */ /* 0x000fe200078e00ff */
[----:B------:R-:W-:Y:S01]  /*36a0*/  SHF.R.S32.HI R33, RZ, 0x1f, R4 ;  /* 0x0000001fff217819 */ /* 0x000fe20000011404 */
[----:B------:R-:W-:Y:S01]  /*36b0*/  ULDC.64 UR6, c[0x0][0x5d0] ;  /* 0x0001740000067ab9 */ /* 0x000fe20000000a00 */
[----:B------:R-:W-:Y:S01]  /*36c0*/  SHF.R.S32.HI R32, RZ, 0x1f, R31 ;  /* 0x0000001fff207819 */ /* 0x000fe2000001141f */
[----:B01----:R-:W-:Y:S01]  /*36d0*/  IMAD.WIDE.U32 R18, R4, UR6, R26 ;  /* 0x0000000604127c25 */ /* 0x003fe2000f8e001a */
[----:B------:R-:W-:-:S03]  /*36e0*/  ISETP.GE.AND P1, PT, R5, UR8, PT ;  /* 0x0000000805007c0c */ /* 0x000fc6000bf26270 */
[----:B------:R-:W-:Y:S01]  /*36f0*/  IMAD R21, R33, UR6, RZ ;  /* 0x0000000621157c24 */ /* 0x000fe2000f8e02ff */
[C---:B------:R-:W-:Y:S02]  /*3700*/  ISETP.GE.OR P1, PT, R31.reuse, R30, P1 ;  /* 0x0000001e1f00720c */ /* 0x040fe40000f26670 */
[----:B------:R-:W-:Y:S01]  /*3710*/  IADD3 R18, P2, R31, R18, RZ ;  /* 0x000000121f127210 */ /* 0x000fe20007f5e0ff */
[----:B------:R-:W-:-:S05]  /*3720*/  IMAD R21, R4, UR7, R21 ;  /* 0x0000000704157c24 */ /* 0x000fca000f8e0215 */
[----:B------:R-:W-:-:S05]  /*3730*/  IADD3.X R19, R32, R19, R21, P2, !PT ;  /* 0x0000001320137210 */ /* 0x000fca00017fe415 */
[----:B------:R-:W-:Y:S05]  /*3740*/  @P1 BRA `(.L_x_42) ;  /* 0x0000004400b81947 */ /* 0x000fea0003800000 */
[----:B------:R-:W0:Y:S01]  /*3750*/  LDC.64 R28, c[0x0][0x5c8] ;  /* 0x00017200ff1c7b82 */ /* 0x000e220000000a00 */
[----:B------:R-:W-:Y:S01]  /*3760*/  IMAD.WIDE R24, R6, 0x40, R14 ;  /* 0x0000004006187825 */ /* 0x000fe200078e020e */
[----:B------:R-:W-:Y:S01]  /*3770*/  ULDC.64 UR6, c[0x0][0x5c0] ;  /* 0x0001700000067ab9 */ /* 0x000fe20000000a00 */
[----:B------:R-:W-:Y:S02]  /*3780*/  BSSY B0, `(.L_x_42) ;  /* 0x000046a000007945 */ /* 0x000fe40003800000 */
[-C--:B0-----:R-:W-:Y:S02]  /*3790*/  IMAD R6, R25, R28.reuse, RZ ;  /* 0x0000001c19067224 */ /* 0x081fe400078e02ff */
[----:B------:R-:W-:-:S04]  /*37a0*/  IMAD.WIDE.U32 R18, R24, R28, R18 ;  /* 0x0000001c18127225 */ /* 0x000fc800078e0012 */
[----:B------:R-:W-:Y:S01]  /*37b0*/  IMAD R21, R24, R29, R6 ;  /* 0x0000001d18157224 */ /* 0x000fe200078e0206 */
[----:B------:R-:W-:Y:S02]  /*37c0*/  LEA R6, P1, R28, R18, 0x3 ;  /* 0x000000121c067211 */ /* 0x000fe400078218ff */
[----:B------:R-:W-:Y:S01]  /*37d0*/  IADD3 R20, P2, R18, UR6, RZ ;  /* 0x0000000612147c10 */ /* 0x000fe2000ff5e0ff */
[----:B------:R-:W-:Y:S01]  /*37e0*/  IMAD.IADD R21, R19, 0x1, R21 ;  /* 0x0000000113157824 */ /* 0x000fe200078e0215 */
[----:B------:R-:W-:Y:S01]  /*37f0*/  IADD3 R18, P4, R6, UR6, RZ ;  /* 0x0000000606127c10 */ /* 0x000fe2000ff9e0ff */
[----:B------:R-:W-:Y:S02]  /*3800*/  IMAD R6, R13, -0x2, R30 ;  /* 0xfffffffe0d067824 */ /* 0x000fe400078e021e */
[----:B------:R-:W-:Y:S01]  /*3810*/  IMAD.IADD R30, R16, 0x1, -R5 ;  /* 0x00000001101e7824 */ /* 0x000fe200078e0a05 */
[----:B------:R-:W-:Y:S01]  /*3820*/  LEA.HI.X R19, R28, R21, R29, 0x3, P1 ;  /* 0x000000151c137211 */ /* 0x000fe200008f1c1d */
[----:B------:R-:W-:Y:S01]  /*3830*/  IMAD.IADD R6, R6, 0x1, -R31 ;  /* 0x0000000106067824 */ /* 0x000fe200078e0a1f */
[----:B----45:R-:W-:-:S02]  /*3840*/  FSETP.NEU.AND P1, PT, R12, RZ, PT ;  /* 0x000000ff0c00720b */ /* 0x030fc40003f2d000 */
[----:B------:R-:W-:Y:S02]  /*3850*/  IADD3.X R21, R21, UR7, RZ, P2, !PT ;  /* 0x0000000715157c10 */ /* 0x000fe400097fe4ff */
[----:B------:R-:W-:-:S09]  /*3860*/  IADD3.X R19, R19, UR7, RZ, P4, !PT ;  /* 0x0000000713137c10 */ /* 0x000fd2000a7fe4ff */
[----:B------:R-:W-:Y:S05]  /*3870*/  @!P1 BRA `(.L_x_43) ;  /* 0x0000003400609947 */ /* 0x000fea0003800000 */
[----:B------:R-:W-:Y:S01]  /*3880*/  ULDC.64 UR6, c[0x0][0x5b8] ;  /* 0x00016e0000067ab9 */ /* 0x000fe20000000a00 */
[----:B------:R-:W-:Y:S01]  /*3890*/  ULDC.64 UR16, c[0x0][0x5a8] ;  /* 0x00016a0000107ab9 */ /* 0x000fe20000000a00 */
[----:B------:R-:W-:Y:S01]  /*38a0*/  IMAD.WIDE.U32 R26, R4, UR6, R26 ;  /* 0x00000006041a7c25 */ /* 0x000fe2000f8e001a */
[----:B------:R-:W-:Y:S01]  /*38b0*/  BSSY B1, `(.L_x_44) ;  /* 0x0000010000017945 */ /* 0x000fe20003800000 */
[----:B------:R-:W-:Y:S02]  /*38c0*/  PRMT R28, RZ, 0x7610, R28 ;  /* 0x00007610ff1c7816 */ /* 0x000fe4000000001c */
[----:B------:R-:W-:Y:S01]  /*38d0*/  IMAD R5, R33, UR6, RZ ;  /* 0x0000000621057c24 */ /* 0x000fe2000f8e02ff */
[----:B------:R-:W-:-:S03]  /*38e0*/  IADD3 R26, P1, R31, R26, RZ ;  /* 0x0000001a1f1a7210 */ /* 0x000fc60007f3e0ff */
[----:B------:R-:W-:Y:S01]  /*38f0*/  IMAD R5, R4, UR7, R5 ;  /* 0x0000000704057c24 */ /* 0x000fe2000f8e0205 */
[----:B------:R-:W-:Y:S02]  /*3900*/  ULDC.64 UR6, c[0x0][0x5b0] ;  /* 0x00016c0000067ab9 */ /* 0x000fe40000000a00 */
[----:B------:R-:W-:Y:S02]  /*3910*/  IMAD R29, R25, UR6, RZ ;  /* 0x00000006191d7c24 */ /* 0x000fe4000f8e02ff */
[----:B------:R-:W-:Y:S02]  /*3920*/  IADD3.X R27, R32, R27, R5, P1, !PT ;  /* 0x0000001b201b7210 */ /* 0x000fe40000ffe405 */
[----:B------:R-:W-:Y:S01]  /*3930*/  ISETP.GE.AND P1, PT, R30, 0x1, PT ;  /* 0x000000011e00780c */ /* 0x000fe20003f26270 */
[C---:B------:R-:W-:Y:S02]  /*3940*/  IMAD R29, R24.reuse, UR7, R29 ;  /* 0x00000007181d7c24 */ /* 0x040fe4000f8e021d */
[----:B------:R-:W-:Y:S01]  /*3950*/  IMAD.WIDE.U32 R4, R24, UR6, R26 ;  /* 0x0000000618047c25 */ /* 0x000fe2000f8e001a */
[----:B------:R-:W-:-:S02]  /*3960*/  ISETP.LT.OR P5, PT, R6, 0x1, !P1 ;  /* 0x000000010600780c */ /* 0x000fc40004fa1670 */
[----:B------:R-:W-:-:S04]  /*3970*/  IADD3 R4, P2, R4, UR16, RZ ;  /* 0x0000001004047c10 */ /* 0x000fc8000ff5e0ff */
[----:B------:R-:W-:-:S07]  /*3980*/  IADD3.X R5, R5, UR17, R29, P2, !PT ;  /* 0x0000001105057c10 */ /* 0x000fce00097fe41d */
[----:B------:R-:W-:Y:S05]  /*3990*/  @P5 BRA `(.L_x_45) ;  /* 0x0000000000045947 */ /* 0x000fea0003800000 */
[----:B------:R0:W5:Y:S02]  /*39a0*/  LDG.E.U8 R28, desc[UR20][R4.64] ;  /* 0x00000014041c7981 */ /* 0x000164000c1e1100 */
.L_x_45:
[----:B------:R-:W-:Y:S05]  /*39b0*/  BSYNC B1 ;  /* 0x0000000000017941 */ /* 0x000fea0003800000 */
.L_x_44:
[----:B-----5:R-:W-:Y:S01]  /*39c0*/  LOP3.LUT R28, R28, 0xff, RZ, 0xc0, !PT ;  /* 0x000000ff1c1c7812 */ /* 0x020fe200078ec0ff */
[----:B------:R-:W-:Y:S01]  /*39d0*/  BSSY B1, `(.L_x_46) ;  /* 0x000000b000017945 */ /* 0x000fe20003800000 */
[----:B------:R-:W-:Y:S02]  /*39e0*/  ISETP.LT.OR P4, PT, R6, 0x2, !P1 ;  /* 0x000000020600780c */ /* 0x000fe40004f81670 */
[----:B------:R-:W-:-:S05]  /*39f0*/  F2FP.F16.E5M2.UNPACK_B R28, R28 ;  /* 0x0000001cff1c723e */ /* 0x000fca00020004ff */
[----:B------:R-:W-:-:S05]  /*3a00*/  HADD2.F32 R29, -RZ, R28.H0_H0 ;  /* 0x2000001cff1d7230 */ /* 0x000fca0000004100 */
[----:B------:R-:W-:-:S04]  /*3a10*/  FMUL R28, R29, R12 ;  /* 0x0000000c1d1c7220 */ /* 0x000fc80000400000 */
[----:B--2---:R-:W-:-:S05]  /*3a20*/  FFMA R28, R147, R11, R28 ;  /* 0x0000000b931c7223 */ /* 0x004fca000000001c */
[----:B------:R-:W-:Y:S02]  /*3a30*/  F2FP.SATFINITE.E5M2.F32.PACK_AB_MERGE_C R29, RZ, R28, RZ ;  /* 0x0000001cff1d723e */ /* 0x000fe400048060ff */
[----:B------:R-:W-:-:S03]  /*3a40*/  PRMT R28, RZ, 0x7610, R28 ;  /* 0x00007610ff1c7816 */ /* 0x000fc6000000001c */
[----:B------:R1:W-:Y:S01]  /*3a50*/  @!P5 STG.E.U8 desc[UR20][R20.64], R29 ;  /* 0x0000001d1400d986 */ /* 0x0003e2000c101114 */
[----:B------:R-:W-:Y:S05]  /*3a60*/  @P4 BRA `(.L_x_47) ;  /* 0x0000000000044947 */ /* 0x000fea0003800000 */
[----:B------:R2:W5:Y:S02]  /*3a70*/  LDG.E.U8 R28, desc[UR20][R4.64+0x1] ;  /* 0x00000114041c7981 */ /* 0x000564000c1e1100 */
.L_x_47:
[----:B------:R-:W-:Y:S05]  /*3a80*/  BSYNC B1 ;  /* 0x0000000000017941 */ /* 0x000fea0003800000 */
.L_x_46:
[----:B-----5:R-:W-:Y:S01]  /*3a90*/  LOP3.LUT R28, R28, 0xff, RZ, 0xc0, !PT ;  /* 0x000000ff1c1c7812 */ /* 0x020fe200078ec0ff */
[----:B------:R-:W-:Y:S01]  /*3aa0*/  BSSY B1, `(.L_x_48) ;  /* 0x0000013000017945 */ /* 0x000fe20003800000 */
[----:B------:R-:W-:Y:S02]  /*3ab0*/  IADD3 R31, P2, R24, 0x8, RZ ;  /* 0x00000008181f7810 */ /* 0x000fe40007f5e0ff */
[----:B------:R-:W-:-:S03]  /*3ac0*/  F2FP.F16.E5M2.UNPACK_B R28, R28 ;  /* 0x0000001cff1c723e */ /* 0x000fc600020004ff */
[----:B------:R-:W-:Y:S01]  /*3ad0*/  IMAD.X R24, RZ, RZ, R25, P2 ;  /* 0x000000ffff187224 */ /* 0x000fe200010e0619 */
[----:B------:R-:W-:Y:S01]  /*3ae0*/  ISETP.GE.AND P2, PT, R30, 0x9, PT ;  /* 0x000000091e00780c */ /* 0x000fe20003f46270 */
[----:B-1----:R-:W-:Y:S02]  /*3af0*/  HADD2.F32 R29, -RZ, R28.H0_H0 ;  /* 0x2000001cff1d7230 */ /* 0x002fe40000004100 */
[----:B------:R-:W-:Y:S01]  /*3b00*/  IMAD R24, R24, UR6, RZ ;  /* 0x0000000618187c24 */ /* 0x000fe2000f8e02ff */
[----:B------:R-:W-:Y:S01]  /*3b10*/  ISETP.LT.OR P5, PT, R6, 0x1, !P2 ;  /* 0x000000010600780c */ /* 0x000fe200057a1670 */
[----:B------:R-:W-:-:S04]  /*3b20*/  IMAD.WIDE.U32 R26, R31, UR6, R26 ;  /* 0x000000061f1a7c25 */ /* 0x000fc8000f8e001a */
[----:B------:R-:W-:Y:S01]  /*3b30*/  FMUL R29, R29, R12 ;  /* 0x0000000c1d1d7220 */ /* 0x000fe20000400000 */
[----:B------:R-:W-:-:S03]  /*3b40*/  IMAD R31, R31, UR7, R24 ;  /* 0x000000071f1f7c24 */ /* 0x000fc6000f8e0218 */
[----:B------:R-:W-:Y:S01]  /*3b50*/  FFMA R29, R148, R11, R29 ;  /* 0x0000000b941d7223 */ /* 0x000fe2000000001d */
[----:B------:R-:W-:Y:S02]  /*3b60*/  IADD3 R24, P6, R26, UR16, RZ ;  /* 0x000000101a187c10 */ /* 0x000fe4000ffde0ff */
[----:B------:R-:W-:Y:S02]  /*3b70*/  PRMT R26, RZ, 0x7610, R26 ;  /* 0x00007610ff1a7816 */ /* 0x000fe4000000001a */
[----:B------:R-:W-:Y:S02]  /*3b80*/  F2FP.SATFINITE.E5M2.F32.PACK_AB_MERGE_C R29, RZ, R29, RZ ;  /* 0x0000001dff1d723e */ /* 0x000fe400048060ff */
[----:B------:R-:W-:-:S03]  /*3b90*/  IADD3.X R25, R27, UR17, R31, P6, !PT ;  /* 0x000000111b197c10 */ /* 0x000fc6000b7fe41f */
[----:B------:R1:W-:Y:S01]  /*3ba0*/  @!P4 STG.E.U8 desc[UR20][R20.64+0x1], R29 ;  /* 0x0000011d1400c986 */ /* 0x0003e2000c101114 */
[----:B------:R-:W-:Y:S05]  /*3bb0*/  @P5 BRA `(.L_x_49) ;  /* 0x0000000000045947 */ /* 0x000fea0003800000 */
[----:B------:R3:W5:Y:S02]  /*3bc0*/  LDG.E.U8 R26, desc[UR20][R24.64] ;  /* 0x00000014181a7981 */ /* 0x000764000c1e1100 */
.L_x_49:
[----:B------:R-:W-:Y:S05]  /*3bd0*/  BSYNC B1 ;  /* 0x0000000000017941 */ /* 0x000fea0003800000 */
.L_x_48:
[----:B-----5:R-:W-:Y:S01]  /*3be0*/  LOP3.LUT R26, R26, 0xff, RZ, 0xc0, !PT ;  /* 0x000000ff1a1a7812 */ /* 0x020fe200078ec0ff */
[----:B------:R-:W-:Y:S01]  /*3bf0*/  BSSY B1, `(.L_x_50) ;  /* 0x000000b000017945 */ /* 0x000fe20003800000 */
[----:B------:R-:W-:Y:S02]  /*3c00*/  ISETP.LT.OR P4, PT, R6, 0x2, !P2 ;  /* 0x000000020600780c */ /* 0x000fe40005781670 */
[----:B------:R-:W-:-:S05]  /*3c10*/  F2FP.F16.E5M2.UNPACK_B R26, R26 ;  /* 0x0000001aff1a723e */ /* 0x000fca00020004ff */
[----:B------:R-:W-:-:S05]  /*3c20*/  HADD2.F32 R27, -RZ, R26.H0_H0 ;  /* 0x2000001aff1b7230 */ /* 0x000fca0000004100 */
[----:B------:R-:W-:-:S04]  /*3c30*/  FMUL R26, R27, R12 ;  /* 0x0000000c1b1a7220 */ /* 0x000fc80000400000 */
[----:B------:R-:W-:-:S05]  /*3c40*/  FFMA R26, R145, R11, R26 ;  /* 0x0000000b911a7223 */ /* 0x000fca000000001a */
[----:B------:R-:W-:Y:S02]  /*3c50*/  F2FP.SATFINITE.E5M2.F32.PACK_AB_MERGE_C R27, RZ, R26, RZ ;  /* 0x0000001aff1b723e */ /* 0x000fe400048060ff */
[----:B------:R-:W-:-:S03]  /*3c60*/  PRMT R26, RZ, 0x7610, R26 ;  /* 0x00007610ff1a7816 */ /* 0x000fc6000000001a */
[----:B------:R4:W-:Y:S01]  /*3c70*/  @!P5 STG.E.U8 desc[UR20][R18.64], R27 ;  /* 0x0000001b1200d986 */ /* 0x0009e2000c101114 */
[----:B------:R-:W-:Y:S05]  /*3c80*/  @P4 BRA `(.L_x_51) ;  /* 0x0000000000044947 */ /* 0x000fea0003800000 */
[----:B------:R0:W5:Y:S02]  /*3c90*/  LDG.E.U8 R26, desc[UR20][R24.64+0x1] ;  /* 0x00000114181a7981 */ /* 0x000164000c1e1100 */
.L_x_51:
[----:B------:R-:W-:Y:S05]  /*3ca0*/  BSYNC B1 ;  /* 0x0000000000017941 */ /* 0x000fea0003800000 */
.L_x_50:
[----:B-----5:R-:W-:Y:S01]  /*3cb0*/  LOP3.LUT R26, R26, 0xff, RZ, 0xc0, !PT ;  /* 0x000000ff1a1a7812 */ /* 0x020fe200078ec0ff */
[----:B------:R-:W-:Y:S01]  /*3cc0*/  BSSY B1, `(.L_x_52) ;  /* 0x000000b000017945 */ /* 0x000fe20003800000 */
[----:B------:R-:W-:Y:S02]  /*3cd0*/  ISETP.LT.OR P5, PT, R6, 0x9, !P1 ;  /* 0x000000090600780c */ /* 0x000fe40004fa1670 */
[----:B------:R-:W-:-:S05]  /*3ce0*/  F2FP.F16.E5M2.UNPACK_B R26, R26 ;  /* 0x0000001aff1a723e */ /* 0x000fca00020004ff */
[----:B----4-:R-:W-:Y:S01]  /*3cf0*/  HADD2.F32 R27, -RZ, R26.H0_H0 ;  /* 0x2000001aff1b7230 */ /* 0x010fe20000004100 */
[----:B------:R-:W-:-:S04]  /*3d00*/  PRMT R26, RZ, 0x7610, R26 ;  /* 0x00007610ff1a7816 */ /* 0x000fc8000000001a */
[----:B------:R-:W-:-:S04]  /*3d10*/  FMUL R27, R27, R12 ;  /* 0x0000000c1b1b7220 */ /* 0x000fc80000400000 */
[----:B------:R-:W-:-:S05]  /*3d20*/  FFMA R27, R146, R11, R27 ;  /* 0x0000000b921b7223 */ /* 0x000fca000000001b */
[----:B------:R-:W-:-:S05]  /*3d30*/  F2FP.SATFINITE.E5M2.F32.PACK_AB_MERGE_C R27, RZ, R27, RZ ;  /* 0x0000001bff1b723e */ /* 0x000fca00048060ff */
[----:B------:R4:W-:Y:S01]  /*3d40*/  @!P4 STG.E.U8 desc[UR20][R18.64+0x1], R27 ;  /* 0x0000011b1200c986 */ /* 0x0009e2000c101114 */
[----:B------:R-:W-:Y:S05]  /*3d50*/  @P5 BRA `(.L_x_53) ;  /* 0x0000000000045947 */ /* 0x000fea0003800000 */
[----:B------:R0:W5:Y:S02]  /*3d60*/  LDG.E.U8 R26, desc[UR20][R4.64+0x8] ;  /* 0x00000814041a7981 */ /* 0x000164000c1e1100 */
.L_x_53:
[----:B------:R-:W-:Y:S05]  /*3d70*/  BSYNC B1 ;  /* 0x0000000000017941 */ /* 0x000fea0003800000 */
.L_x_52:
[----:B-----5:R-:W-:Y:S01]  /*3d80*/  LOP3.LUT R26, R26, 0xff, RZ, 0xc0, !PT ;  /* 0x000000ff1a1a7812 */ /* 0x020fe200078ec0ff */
[----:B------:R-:W-:Y:S01]  /*3d90*/  BSSY B1, `(.L_x_54) ;  /* 0x000000b000017945 */ /* 0x000fe20003800000 */
[----:B------:R-:W-:Y:S02]  /*3da0*/  ISETP.LT.OR P4, PT, R6, 0xa, !P1 ;  /* 0x0000000a0600780c */ /* 0x000fe40004f81670 */
[----:B------:R-:W-:-:S05]  /*3db0*/  F2FP.F16.E5M2.UNPACK_B R26, R26 ;  /* 0x0000001aff1a723e */ /* 0x000fca00020004ff */
[----:B----4-:R-:W-:-:S05]  /*3dc0*/  HADD2.F32 R27, -RZ, R26.H0_H0 ;  /* 0x2000001aff1b7230 */ /* 0x010fca0000004100 */
[----:B------:R-:W-:-:S04]  /*3dd0*/  FMUL R26, R27, R12 ;  /* 0x0000000c1b1a7220 */ /* 0x000fc80000400000 */
[----:B------:R-:W-:-:S05]  /*3de0*/  FFMA R26, R143, R11, R26 ;  /* 0x0000000b8f1a7223 */ /* 0x000fca000000001a */
[----:B------:R-:W-:Y:S02]  /*3df0*/  F2FP.SATFINITE.E5M2.F32.PACK_AB_MERGE_C R27, RZ, R26, RZ ;  /* 0x0000001aff1b723e */ /* 0x000fe400048060ff */
[----:B------:R-:W-:-:S03]  /*3e00*/  PRMT R26, RZ, 0x7610, R26 ;  /* 0x00007610ff1a7816 */ /* 0x000fc6000000001a */
[----:B------:R4:W-:Y:S01]  /*3e10*/  @!P5 STG.E.U8 desc[UR20][R20.64+0x8], R27 ;  /* 0x0000081b1400d986 */ /* 0x0009e2000c101114 */
[----:B------:R-:W-:Y:S05]  /*3e20*/  @P4 BRA `(.L_x_55) ;  /* 0x0000000000044947 */ /* 0x000fea0003800000 */
[----:B------:R0:W5:Y:S02]  /*3e30*/  LDG.E.U8 R26, desc[UR20][R4.64+0x9] ;  /* 0x00000914041a7981 */ /* 0x000164000c1e1100 */
.L_x_55:
[----:B------:R-:W-:Y:S05]  /*3e40*/  BSYNC B1 ;  /* 0x0000000000017941 */ /* 0x000fea0003800000 */
.L_x_54:
        /* <DEDUP_REMOVED lines=12> */
.L_x_57:
[----:B------:R-:W-:Y:S05]  /*3f10*/  BSYNC B1 ;  /* 0x0000000000017941 */ /* 0x000fea0003800000 */
.L_x_56:
        /* <DEDUP_REMOVED lines=12> */
.L_x_59:
[----:B------:R-:W-:Y:S05]  /*3fe0*/  BSYNC B1 ;  /* 0x0000000000017941 */ /* 0x000fea0003800000 */
.L_x_58:
        /* <DEDUP_REMOVED lines=12> */
.L_x_61:
[----:B------:R-:W-:Y:S05]  /*40b0*/  BSYNC B1 ;  /* 0x0000000000017941 */ /* 0x000fea0003800000 */
.L_x_60:
        /* <DEDUP_REMOVED lines=12> */
.L_x_63:
[----:B------:R-:W-:Y:S05]  /*4180*/  BSYNC B1 ;  /* 0x0000000000017941 */ /* 0x000fea0003800000 */
.L_x_62:
        /* <DEDUP_REMOVED lines=12> */
.L_x_65:
[----:B------:R-:W-:Y:S05]  /*4250*/  BSYNC B1 ;  /* 0x0000000000017941 */ /* 0x000fea0003800000 */
.L_x_64:
        /* <DEDUP_REMOVED lines=12> */
.L_x_67:
[----:B------:R-:W-:Y:S05]  /*4320*/  BSYNC B1 ;  /* 0x0000000000017941 */ /* 0x000fea0003800000 */
.L_x_66:
        /* <DEDUP_REMOVED lines=12> */
.L_x_69:
[----:B------:R-:W-:Y:S05]  /*43f0*/  BSYNC B1 ;  /* 0x0000000000017941 */ /* 0x000fea0003800000 */
.L_x_68:
        /* <DEDUP_REMOVED lines=12> */
.L_x_71:
[----:B------:R-:W-:Y:S05]  /*44c0*/  BSYNC B1 ;  /* 0x0000000000017941 */ /* 0x000fea0003800000 */
.L_x_70:
        /* <DEDUP_REMOVED lines=12> */
.L_x_73:
[----:B------:R-:W-:Y:S05]  /*4590*/  BSYNC B1 ;  /* 0x0000000000017941 */ /* 0x000fea0003800000 */
.L_x_72:
        /* <DEDUP_REMOVED lines=12> */
.L_x_75:
[----:B------:R-:W-:Y:S05]  /*4660*/  BSYNC B1 ;  /* 0x0000000000017941 */ /* 0x000fea0003800000 */
.L_x_74:
        /* <DEDUP_REMOVED lines=12> */
.L_x_77:
[----:B------:R-:W-:Y:S05]  /*4730*/  BSYNC B1 ;  /* 0x0000000000017941 */ /* 0x000fea0003800000 */
.L_x_76:
        /* <DEDUP_REMOVED lines=12> */
.L_x_79:
[----:B------:R-:W-:Y:S05]  /*4800*/  BSYNC B1 ;  /* 0x0000000000017941 */ /* 0x000fea0003800000 */
.L_x_78:
        /* <DEDUP_REMOVED lines=12> */
.L_x_81:
[----:B------:R-:W-:Y:S05]  /*48d0*/  BSYNC B1 ;  /* 0x0000000000017941 */ /* 0x000fea0003800000 */
.L_x_80:
        /* <DEDUP_REMOVED lines=12> */
.L_x_83:
[----:B------:R-:W-:Y:S05]  /*49a0*/  BSYNC B1 ;  /* 0x0000000000017941 */ /* 0x000fea0003800000 */
.L_x_82:
        /* <DEDUP_REMOVED lines=12> */
.L_x_85:
[----:B------:R-:W-:Y:S05]  /*4a70*/  BSYNC B1 ;  /* 0x0000000000017941 */ /* 0x000fea0003800000 */
.L_x_84:
        /* <DEDUP_REMOVED lines=12> */
.L_x_87:
[----:B------:R-:W-:Y:S05]  /*4b40*/  BSYNC B1 ;  /* 0x0000000000017941 */ /* 0x000fea0003800000 */
.L_x_86:
        /* <DEDUP_REMOVED lines=12> */
.L_x_89:
[----:B------:R-:W-:Y:S05]  /*4c10*/  BSYNC B1 ;  /* 0x0000000000017941 */ /* 0x000fea0003800000 */
.L_x_88:
        /* <DEDUP_REMOVED lines=12> */
.L_x_91:
[----:B------:R-:W-:Y:S05]  /*4ce0*/  BSYNC B1 ;  /* 0x0000000000017941 */ /* 0x000fea0003800000 */
.L_x_90:
        /* <DEDUP_REMOVED lines=12> */
.L_x_93:
[----:B------:R-:W-:Y:S05]  /*4db0*/  BSYNC B1 ;  /* 0x0000000000017941 */ /* 0x000fea0003800000 */
.L_x_92:
        /* <DEDUP_REMOVED lines=12> */
.L_x_95:
[----:B------:R-:W-:Y:S05]  /*4e80*/  BSYNC B1 ;  /* 0x0000000000017941 */ /* 0x000fea0003800000 */
.L_x_94:
        /* <DEDUP_REMOVED lines=12> */
.L_x_97:
[----:B------:R-:W-:Y:S05]  /*4f50*/  BSYNC B1 ;  /* 0x0000000000017941 */ /* 0x000fea0003800000 */
.L_x_96:
        /* <DEDUP_REMOVED lines=12> */
.L_x_99:
[----:B------:R-:W-:Y:S05]  /*5020*/  BSYNC B1 ;  /* 0x0000000000017941 */ /* 0x000fea0003800000 */
.L_x_98:
        /* <DEDUP_REMOVED lines=12> */
.L_x_101:
[----:B------:R-:W-:Y:S05]  /*50f0*/  BSYNC B1 ;  /* 0x0000000000017941 */ /* 0x000fea0003800000 */
.L_x_100:
        /* <DEDUP_REMOVED lines=12> */
.L_x_103:
[----:B------:R-:W-:Y:S05]  /*51c0*/  BSYNC B1 ;  /* 0x0000000000017941 */ /* 0x000fea0003800000 */
.L_x_102:
        /* <DEDUP_REMOVED lines=12> */
.L_x_105:
[----:B------:R-:W-:Y:S05]  /*5290*/  BSYNC B1 ;  /* 0x0000000000017941 */ /* 0x000fea0003800000 */
.L_x_104:
        /* <DEDUP_REMOVED lines=12> */
.L_x_107:
[----:B------:R-:W-:Y:S05]  /*5360*/  BSYNC B1 ;  /* 0x0000000000017941 */ /* 0x000fea0003800000 */
.L_x_106:
        /* <DEDUP_REMOVED lines=12> */
.L_x_109:
[----:B------:R-:W-:Y:S05]  /*5430*/  BSYNC B1 ;  /* 0x0000000000017941 */ /* 0x000fea0003800000 */
.L_x_108:
        /* <DEDUP_REMOVED lines=12> */
.L_x_111:
[----:B------:R-:W-:Y:S05]  /*5500*/  BSYNC B1 ;  /* 0x0000000000017941 */ /* 0x000fea0003800000 */
.L_x_110:
        /* <DEDUP_REMOVED lines=12> */
.L_x_113:
[----:B------:R-:W-:Y:S05]  /*55d0*/  BSYNC B1 ;  /* 0x0000000000017941 */ /* 0x000fea0003800000 */
.L_x_112:
        /* <DEDUP_REMOVED lines=12> */
.L_x_115:
[----:B------:R-:W-:Y:S05]  /*56a0*/  BSYNC B1 ;  /* 0x0000000000017941 */ /* 0x000fea0003800000 */
.L_x_114:
        /* <DEDUP_REMOVED lines=12> */
.L_x_117:
[----:B------:R-:W-:Y:S05]  /*5770*/  BSYNC B1 ;  /* 0x0000000000017941 */ /* 0x000fea0003800000 */
.L_x_116:
        /* <DEDUP_REMOVED lines=12> */
.L_x_119:
[----:B------:R-:W-:Y:S05]  /*5840*/  BSYNC B1 ;  /* 0x0000000000017941 */ /* 0x000fea0003800000 */
.L_x_118:
        /* <DEDUP_REMOVED lines=12> */
.L_x_121:
[----:B------:R-:W-:Y:S05]  /*5910*/  BSYNC B1 ;  /* 0x0000000000017941 */ /* 0x000fea0003800000 */
.L_x_120:
        /* <DEDUP_REMOVED lines=12> */
.L_x_123:
[----:B------:R-:W-:Y:S05]  /*59e0*/  BSYNC B1 ;  /* 0x0000000000017941 */ /* 0x000fea0003800000 */
.L_x_122:
        /* <DEDUP_REMOVED lines=12> */
.L_x_125:
[----:B------:R-:W-:Y:S05]  /*5ab0*/  BSYNC B1 ;  /* 0x0000000000017941 */ /* 0x000fea0003800000 */
.L_x_124:
        /* <DEDUP_REMOVED lines=12> */
.L_x_127:
[----:B------:R-:W-:Y:S05]  /*5b80*/  BSYNC B1 ;  /* 0x0000000000017941 */ /* 0x000fea0003800000 */
.L_x_126:
        /* <DEDUP_REMOVED lines=12> */
.L_x_129:
[----:B------:R-:W-:Y:S05]  /*5c50*/  BSYNC B1 ;  /* 0x0000000000017941 */ /* 0x000fea0003800000 */
.L_x_128:
        /* <DEDUP_REMOVED lines=12> */
.L_x_131:
[----:B------:R-:W-:Y:S05]  /*5d20*/  BSYNC B1 ;  /* 0x0000000000017941 */ /* 0x000fea0003800000 */
.L_x_130:
        /* <DEDUP_REMOVED lines=12> */
.L_x_133:
[----:B------:R-:W-:Y:S05]  /*5df0*/  BSYNC B1 ;  /* 0x0000000000017941 */ /* 0x000fea0003800000 */
.L_x_132:
        /* <DEDUP_REMOVED lines=12> */
.L_x_135:
[----:B------:R-:W-:Y:S05]  /*5ec0*/  BSYNC B1 ;  /* 0x0000000000017941 */ /* 0x000fea0003800000 */
.L_x_134:
        /* <DEDUP_REMOVED lines=12> */
.L_x_137:
[----:B------:R-:W-:Y:S05]  /*5f90*/  BSYNC B1 ;  /* 0x0000000000017941 */ /* 0x000fea0003800000 */
.L_x_136:
        /* <DEDUP_REMOVED lines=12> */
.L_x_139:
[----:B------:R-:W-:Y:S05]  /*6060*/  BSYNC B1 ;  /* 0x0000000000017941 */ /* 0x000fea0003800000 */
.L_x_138:
        /* <DEDUP_REMOVED lines=12> */
.L_x_141:
[----:B------:R-:W-:Y:S05]  /*6130*/  BSYNC B1 ;  /* 0x0000000000017941 */ /* 0x000fea0003800000 */
.L_x_140:
        /* <DEDUP_REMOVED lines=12> */
.L_x_143:
[----:B------:R-:W-:Y:S05]  /*6200*/  BSYNC B1 ;  /* 0x0000000000017941 */ /* 0x000fea0003800000 */
.L_x_142:
        /* <DEDUP_REMOVED lines=12> */
.L_x_145:
[----:B------:R-:W-:Y:S05]  /*62d0*/  BSYNC B1 ;  /* 0x0000000000017941 */ /* 0x000fea0003800000 */
.L_x_144:
        /* <DEDUP_REMOVED lines=12> */
.L_x_147:
[----:B------:R-:W-:Y:S05]  /*63a0*/  BSYNC B1 ;  /* 0x0000000000017941 */ /* 0x000fea0003800000 */
.L_x_146:
        /* <DEDUP_REMOVED lines=12> */
.L_x_149:
[----:B------:R-:W-:Y:S05]  /*6470*/  BSYNC B1 ;  /* 0x0000000000017941 */ /* 0x000fea0003800000 */
.L_x_148:
        /* <DEDUP_REMOVED lines=12> */
.L_x_151:
[----:B------:R-:W-:Y:S05]  /*6540*/  BSYNC B1 ;  /* 0x0000000000017941 */ /* 0x000fea0003800000 */
.L_x_150:
        /* <DEDUP_REMOVED lines=12> */
.L_x_153:
[----:B------:R-:W-:Y:S05]  /*6610*/  BSYNC B1 ;  /* 0x0000000000017941 */ /* 0x000fea0003800000 */
.L_x_152:
        /* <DEDUP_REMOVED lines=12> */
.L_x_155:
[----:B------:R-:W-:Y:S05]  /*66e0*/  BSYNC B1 ;  /* 0x0000000000017941 */ /* 0x000fea0003800000 */
.L_x_154:
        /* <DEDUP_REMOVED lines=12> */
.L_x_157:
[----:B------:R-:W-:Y:S05]  /*67b0*/  BSYNC B1 ;  /* 0x0000000000017941 */ /* 0x000fea0003800000 */
.L_x_156:
        /* <DEDUP_REMOVED lines=12> */
.L_x_159:
[----:B------:R-:W-:Y:S05]  /*6880*/  BSYNC B1 ;  /* 0x0000000000017941 */ /* 0x000fea0003800000 */
.L_x_158:
        /* <DEDUP_REMOVED lines=12> */
.L_x_161:
[----:B------:R-:W-:Y:S05]  /*6950*/  BSYNC B1 ;  /* 0x0000000000017941 */ /* 0x000fea0003800000 */
.L_x_160:
        /* <DEDUP_REMOVED lines=12> */
.L_x_163:
[----:B------:R-:W-:Y:S05]  /*6a20*/  BSYNC B1 ;  /* 0x0000000000017941 */ /* 0x000fea0003800000 */
.L_x_162:
        /* <DEDUP_REMOVED lines=12> */
.L_x_165:
[----:B------:R-:W-:Y:S05]  /*6af0*/  BSYNC B1 ;  /* 0x0000000000017941 */ /* 0x000fea0003800000 */
.L_x_164:
[----:B-----5:R-:W-:Y:S01]  /*6b00*/  LOP3.LUT R26, R26, 0xff, RZ, 0xc0, !PT ;  /* 0x000000ff1a1a7812 */ /* 0x020fe200078ec0ff */
[----:B------:R-:W-:Y:S01]  /*6b10*/  BSSY B1, `(.L_x_166) ;  /* 0x000000b000017945 */ /* 0x000fe20003800000 */
[----:B------:R-:W-:Y:S02]  /*6b20*/  ISETP.LT.OR P1, PT, R6, 0x7a, !P1 ;  /* 0x0000007a0600780c */ /* 0x000fe40004f21670 */
[----:B------:R-:W-:-:S05]  /*6b30*/  F2FP.F16.E5M2.UNPACK_B R26, R26 ;  /* 0x0000001aff1a723e */ /* 0x000fca00020004ff */
[----:B----4-:R-:W-:-:S05]  /*6b40*/  HADD2.F32 R27, -RZ, R26.H0_H0 ;  /* 0x2000001aff1b7230 */ /* 0x010fca0000004100 */
[----:B------:R-:W-:-:S04]  /*6b50*/  FMUL R26, R27, R12 ;  /* 0x0000000c1b1a7220 */ /* 0x000fc80000400000 */
[----:B------:R-:W-:Y:S01]  /*6b60*/  FFMA R26, R17, R11, R26 ;  /* 0x0000000b111a7223 */ /* 0x000fe2000000001a */
[----:B------:R-:W-:-:S04]  /*6b70*/  PRMT R17, RZ, 0x7610, R17 ;  /* 0x00007610ff117816 */ /* 0x000fc80000000011 */
[----:B------:R-:W-:-:S05]  /*6b80*/  F2FP.SATFINITE.E5M2.F32.PACK_AB_MERGE_C R27, RZ, R26, RZ ;  /* 0x0000001aff1b723e */ /* 0x000fca00048060ff */
[----:B------:R4:W-:Y:S01]  /*6b90*/  @!P5 STG.E.U8 desc[UR20][R20.64+0x78], R27 ;  /* 0x0000781b1400d986 */ /* 0x0009e2000c101114 */
[----:B------:R-:W-:Y:S05]  /*6ba0*/  @P1 BRA `(.L_x_167) ;  /* 0x0000000000041947 */ /* 0x000fea0003800000 */
[----:B------:R0:W5:Y:S02]  /*6bb0*/  LDG.E.U8 R17, desc[UR20][R4.64+0x79] ;  /* 0x0000791404117981 */ /* 0x000164000c1e1100 */
.L_x_167:
[----:B------:R-:W-:Y:S05]  /*6bc0*/  BSYNC B1 ;  /* 0x0000000000017941 */ /* 0x000fea0003800000 */
.L_x_166:
[----:B-----5:R-:W-:Y:S01]  /*6bd0*/  LOP3.LUT R17, R17, 0xff, RZ, 0xc0, !PT ;  /* 0x000000ff11117812 */ /* 0x020fe200078ec0ff */
[----:B------:R-:W-:Y:S01]  /*6be0*/  BSSY B1, `(.L_x_168) ;  /* 0x000000b000017945 */ /* 0x000fe20003800000 */
[----:B------:R-:W-:Y:S02]  /*6bf0*/  ISETP.LT.OR P4, PT, R6, 0x79, !P2 ;  /* 0x000000790600780c */ /* 0x000fe40005781670 */
[----:B------:R-:W-:Y:S02]  /*6c00*/  F2FP.F16.E5M2.UNPACK_B R17, R17 ;  /* 0x00000011ff11723e */ /* 0x000fe400020004ff */
[----:B0-2---:R-:W-:-:S03]  /*6c10*/  PRMT R4, RZ, 0x7610, R4 ;  /* 0x00007610ff047816 */ /* 0x005fc60000000004 */
[----:B------:R-:W-:-:S05]  /*6c20*/  HADD2.F32 R17, -RZ, R17.H0_H0 ;  /* 0x20000011ff117230 */ /* 0x000fca0000004100 */
[----:B------:R-:W-:-:S04]  /*6c30*/  FMUL R17, R17, R12 ;  /* 0x0000000c11117220 */ /* 0x000fc80000400000 */
[----:B------:R-:W-:-:S05]  /*6c40*/  FFMA R17, R22, R11, R17 ;  /* 0x0000000b16117223 */ /* 0x000fca0000000011 */
[----:B------:R-:W-:-:S05]  /*6c50*/  F2FP.SATFINITE.E5M2.F32.PACK_AB_MERGE_C R17, RZ, R17, RZ ;  /* 0x00000011ff11723e */ /* 0x000fca00048060ff */
[----:B------:R0:W-:Y:S01]  /*6c60*/  @!P1 STG.E.U8 desc[UR20][R20.64+0x79], R17 ;  /* 0x0000791114009986 */ /* 0x0001e2000c101114 */
[----:B------:R-:W-:Y:S05]  /*6c70*/  @P4 BRA `(.L_x_169) ;  /* 0x0000000000044947 */ /* 0x000fea0003800000 */
[----:B------:R2:W5:Y:S02]  /*6c80*/  LDG.E.U8 R4, desc[UR20][R24.64+0x78] ;  /* 0x0000781418047981 */ /* 0x000564000c1e1100 */
.L_x_169:
[----:B------:R-:W-:Y:S05]  /*6c90*/  BSYNC B1 ;  /* 0x0000000000017941 */ /* 0x000fea0003800000 */
.L_x_168:
        /* <DEDUP_REMOVED lines=12> */
.L_x_171:
[----:B------:R-:W-:Y:S05]  /*6d60*/  BSYNC B1 ;  /* 0x0000000000017941 */ /* 0x000fea0003800000 */
.L_x_170:
[----:B------:R-:W-:Y:S05]  /*6d70*/  @P2 BRA `(.L_x_172) ;  /* 0x0000001000282947 */ /* 0x000fea0003800000 */
[----:B-----5:R-:W-:-:S04]  /*6d80*/  LOP3.LUT R4, R4, 0xff, RZ, 0xc0, !PT ;  /* 0x000000ff04047812 */ /* 0x020fc800078ec0ff */
[----:B------:R-:W-:-:S05]  /*6d90*/  F2FP.F16.E5M2.UNPACK_B R4, R4 ;  /* 0x00000004ff04723e */ /* 0x000fca00020004ff */
[----:B0-----:R-:W-:-:S05]  /*6da0*/  HADD2.F32 R5, -RZ, R4.H0_H0 ;  /* 0x20000004ff057230 */ /* 0x001fca0000004100 */
[----:B------:R-:W-:-:S04]  /*6db0*/  FMUL R5, R5, R12 ;  /* 0x0000000c05057220 */ /* 0x000fc80000400000 */
[----:B------:R-:W-:-:S05]  /*6dc0*/  FFMA R5, R88, R11, R5 ;  /* 0x0000000b58057223 */ /* 0x000fca0000000005 */
[----:B------:R-:W-:-:S05]  /*6dd0*/  F2FP.SATFINITE.E5M2.F32.PACK_AB_MERGE_C R5, RZ, R5, RZ ;  /* 0x00000005ff05723e */ /* 0x000fca00048060ff */
[----:B------:R0:W-:Y:S01]  /*6de0*/  STG.E.U8 desc[UR20][R18.64+0x79], R5 ;  /* 0x0000790512007986 */ /* 0x0001e2000c101114 */
[----:B------:R-:W-:Y:S05]  /*6df0*/  BRA `(.L_x_172) ;  /* 0x0000001000087947 */ /* 0x000fea0003800000 */
.L_x_43:
[----:B------:R-:W-:Y:S01]  /*6e00*/  ISETP.GE.AND P2, PT, R30, 0x1, PT ;  /* 0x000000011e00780c */ /* 0x000fe20003f46270 */
[-C--:B--2---:R-:W-:Y:S01]  /*6e10*/  FMUL R147, R147, R11.reuse ;  /* 0x0000000b93937220 */ /* 0x084fe20000400000 */
[-C--:B------:R-:W-:Y:S01]  /*6e20*/  FMUL R148, R148, R11.reuse ;  /* 0x0000000b94947220 */ /* 0x080fe20000400000 */
[----:B------:R-:W-:Y:S01]  /*6e30*/  ISETP.GE.AND P1, PT, R30, 0x9, PT ;  /* 0x000000091e00780c */ /* 0x000fe20003f26270 */
[-C--:B------:R-:W-:Y:S01]  /*6e40*/  FMUL R146, R146, R11.reuse ;  /* 0x0000000b92927220 */ /* 0x080fe20000400000 */
[C---:B------:R-:W-:Y:S01]  /*6e50*/  ISETP.LT.OR P5, PT, R6.reuse, 0x1, !P2 ;  /* 0x000000010600780c */ /* 0x040fe200057a1670 */
[-C--:B------:R-:W-:Y:S01]  /*6e60*/  FMUL R145, R145, R11.reuse ;  /* 0x0000000b91917220 */ /* 0x080fe20000400000 */
[----:B------:R-:W-:Y:S01]  /*6e70*/  ISETP.LT.OR P4, PT, R6, 0x2, !P2 ;  /* 0x000000020600780c */ /* 0x000fe20005781670 */
[----:B------:R-:W-:Y:S01]  /*6e80*/  FMUL R143, R143, R11 ;  /* 0x0000000b8f8f7220 */ /* 0x000fe20000400000 */
[----:B------:R-:W-:Y:S01]  /*6e90*/  F2FP.SATFINITE.E5M2.F32.PACK_AB_MERGE_C R147, RZ, R147, RZ ;  /* 0x00000093ff93723e */ /* 0x000fe200048060ff */
[-C--:B------:R-:W-:Y:S01]  /*6ea0*/  FMUL R144, R144, R11.reuse ;  /* 0x0000000b90907220 */ /* 0x080fe20000400000 */
[----:B------:R-:W-:Y:S01]  /*6eb0*/  F2FP.SATFINITE.E5M2.F32.PACK_AB_MERGE_C R5, RZ, R148, RZ ;  /* 0x00000094ff05723e */ /* 0x000fe200048060ff */
[-C--:B------:R-:W-:Y:S01]  /*6ec0*/  FMUL R141, R141, R11.reuse ;  /* 0x0000000b8d8d7220 */ /* 0x080fe20000400000 */
[----:B------:R-:W-:Y:S01]  /*6ed0*/  ISETP.LT.OR P6, PT, R6, 0x9, !P2 ;  /* 0x000000090600780c */ /* 0x000fe200057c1670 */
[-C--:B------:R-:W-:Y:S01]  /*6ee0*/  FMUL R142, R142, R11.reuse ;  /* 0x0000000b8e8e7220 */ /* 0x080fe20000400000 */
[----:B------:R-:W-:Y:S01]  /*6ef0*/  F2FP.SATFINITE.E5M2.F32.PACK_AB_MERGE_C R25, RZ, R146, RZ ;  /* 0x00000092ff19723e */ /* 0x000fe200048060ff */
[----:B------:R-:W-:Y:S01]  /*6f00*/  FMUL R140, R140, R11 ;  /* 0x0000000b8c8c7220 */ /* 0x000fe20000400000 */
[----:B------:R-:W-:Y:S01]  /*6f10*/  F2FP.SATFINITE.E5M2.F32.PACK_AB_MERGE_C R145, RZ, R145, RZ ;  /* 0x00000091ff91723e */ /* 0x000fe200048060ff */
[----:B------:R-:W-:Y:S01]  /*6f20*/  @!P5 STG.E.U8 desc[UR20][R20.64], R147 ;  /* 0x000000931400d986 */ /* 0x000fe2000c101114 */
[C---:B------:R-:W-:Y:S01]  /*6f30*/  ISETP.LT.OR P5, PT, R6.reuse, 0x2, !P1 ;  /* 0x000000020600780c */ /* 0x040fe20004fa1670 */
[----:B------:R-:W-:Y:S01]  /*6f40*/  FMUL R139, R139, R11 ;  /* 0x0000000b8b8b7220 */ /* 0x000fe20000400000 */
[----:B------:R-:W-:Y:S01]  /*6f50*/  F2FP.SATFINITE.E5M2.F32.PACK_AB_MERGE_C R143, RZ, R143, RZ ;  /* 0x0000008fff8f723e */ /* 0x000fe200048060ff */
[----:B------:R0:W-:Y:S01]  /*6f60*/  @!P4 STG.E.U8 desc[UR20][R20.64+0x1], R5 ;  /* 0x000001051400c986 */ /* 0x0001e2000c101114 */
[----:B------:R-:W-:Y:S01]  /*6f70*/  ISETP.LT.OR P4, PT, R6, 0x1, !P1 ;  /* 0x000000010600780c */ /* 0x000fe20004f81670 */
[----:B------:R-:W-:Y:S01]  /*6f80*/  FMUL R137, R137, R11 ;  /* 0x0000000b89897220 */ /* 0x000fe20000400000 */
[----:B------:R-:W-:Y:S01]  /*6f90*/  F2FP.SATFINITE.E5M2.F32.PACK_AB_MERGE_C R141, RZ, R141, RZ ;  /* 0x0000008dff8d723e */ /* 0x000fe200048060ff */
[-C--:B------:R-:W-:Y:S01]  /*6fa0*/  FMUL R138, R138, R11.reuse ;  /* 0x0000000b8a8a7220 */ /* 0x080fe20000400000 */
[----:B------:R-:W-:Y:S01]  /*6fb0*/  F2FP.SATFINITE.E5M2.F32.PACK_AB_MERGE_C R27, RZ, R142, RZ ;  /* 0x0000008eff1b723e */ /* 0x000fe200048060ff */
[----:B------:R-:W-:Y:S01]  /*6fc0*/  FMUL R135, R135, R11 ;  /* 0x0000000b87877220 */ /* 0x000fe20000400000 */
[----:B------:R-:W-:Y:S01]  /*6fd0*/  F2FP.SATFINITE.E5M2.F32.PACK_AB_MERGE_C R139, RZ, R139, RZ ;  /* 0x0000008bff8b723e */ /* 0x000fe200048060ff */
[----:B------:R-:W-:Y:S01]  /*6fe0*/  FMUL R136, R136, R11 ;  /* 0x0000000b88887220 */ /* 0x000fe20000400000 */
[----:B------:R-:W-:Y:S01]  /*6ff0*/  F2FP.SATFINITE.E5M2.F32.PACK_AB_MERGE_C R137, RZ, R137, RZ ;  /* 0x00000089ff89723e */ /* 0x000fe200048060ff */
[----:B------:R1:W-:Y:S01]  /*7000*/  @!P5 STG.E.U8 desc[UR20][R18.64+0x1], R25 ;  /* 0x000001191200d986 */ /* 0x0003e2000c101114 */
[----:B------:R-:W-:Y:S01]  /*7010*/  ISETP.LT.OR P5, PT, R6, 0xa, !P2 ;  /* 0x0000000a0600780c */ /* 0x000fe200057a1670 */
[-C--:B------:R-:W-:Y:S01]  /*7020*/  FMUL R134, R134, R11.reuse ;  /* 0x0000000b86867220 */ /* 0x080fe20000400000 */
[----:B0-----:R-:W-:Y:S01]  /*7030*/  F2FP.SATFINITE.E5M2.F32.PACK_AB_MERGE_C R5, RZ, R144, RZ ;  /* 0x00000090ff05723e */ /* 0x001fe200048060ff */
[----:B------:R-:W-:Y:S01]  /*7040*/  @!P4 STG.E.U8 desc[UR20][R18.64], R145 ;  /* 0x000000911200c986 */ /* 0x000fe2000c101114 */
[C---:B------:R-:W-:Y:S01]  /*7050*/  ISETP.LT.OR P4, PT, R6.reuse, 0x9, !P1 ;  /* 0x000000090600780c */ /* 0x040fe20004f81670 */
[----:B------:R-:W-:Y:S01]  /*7060*/  FMUL R133, R133, R11 ;  /* 0x0000000b85857220 */ /* 0x000fe20000400000 */
[----:B------:R-:W-:Y:S01]  /*7070*/  F2FP.SATFINITE.E5M2.F32.PACK_AB_MERGE_C R135, RZ, R135, RZ ;  /* 0x00000087ff87723e */ /* 0x000fe200048060ff */
[----:B------:R-:W-:Y:S01]  /*7080*/  @!P6 STG.E.U8 desc[UR20][R20.64+0x8], R143 ;  /* 0x0000088f1400e986 */ /* 0x000fe2000c101114 */
[----:B------:R-:W-:Y:S01]  /*7090*/  ISETP.LT.OR P6, PT, R6, 0xa, !P1 ;  /* 0x0000000a0600780c */ /* 0x000fe20004fc1670 */
[----:B------:R-:W-:Y:S01]  /*70a0*/  FMUL R131, R131, R11 ;  /* 0x0000000b83837220 */ /* 0x000fe20000400000 */
[----:B------:R-:W-:Y:S01]  /*70b0*/  F2FP.SATFINITE.E5M2.F32.PACK_AB_MERGE_C R133, RZ, R133, RZ ;  /* 0x00000085ff85723e */ /* 0x000fe200048060ff */
[-C--:B------:R-:W-:Y:S01]  /*70c0*/  FMUL R132, R132, R11.reuse ;  /* 0x0000000b84847220 */ /* 0x080fe20000400000 */
[----:B-1----:R-:W-:Y:S01]  /*70d0*/  F2FP.SATFINITE.E5M2.F32.PACK_AB_MERGE_C R25, RZ, R140, RZ ;  /* 0x0000008cff19723e */ /* 0x002fe200048060ff */
[----:B------:R0:W-:Y:S01]  /*70e0*/  @!P5 STG.E.U8 desc[UR20][R20.64+0x9], R5 ;  /* 0x000009051400d986 */ /* 0x0001e2000c101114 */
[C---:B------:R-:W-:Y:S01]  /*70f0*/  ISETP.LT.OR P5, PT, R6.reuse, 0x12, !P2 ;  /* 0x000000120600780c */ /* 0x040fe200057a1670 */
[----:B------:R-:W-:Y:S01]  /*7100*/  FMUL R129, R129, R11 ;  /* 0x0000000b81817220 */ /* 0x000fe20000400000 */
[----:B------:R-:W-:Y:S01]  /*7110*/  F2FP.SATFINITE.E5M2.F32.PACK_AB_MERGE_C R131, RZ, R131, RZ ;  /* 0x00000083ff83723e */ /* 0x000fe200048060ff */
[----:B------:R-:W-:Y:S01]  /*7120*/  @!P4 STG.E.U8 desc[UR20][R18.64+0x8], R141 ;  /* 0x0000088d1200c986 */ /* 0x000fe2000c101114 */
[----:B------:R-:W-:Y:S01]  /*7130*/  ISETP.LT.OR P4, PT, R6, 0x11, !P2 ;  /* 0x000000110600780c */ /* 0x000fe20005781670 */
[----:B------:R-:W-:Y:S01]  /*7140*/  FMUL R130, R130, R11 ;  /* 0x0000000b82827220 */ /* 0x000fe20000400000 */
[----:B------:R-:W-:Y:S01]  /*7150*/  F2FP.SATFINITE.E5M2.F32.PACK_AB_MERGE_C R129, RZ, R129, RZ ;  /* 0x00000081ff81723e */ /* 0x000fe200048060ff */
[----:B------:R1:W-:Y:S01]  /*7160*/  @!P6 STG.E.U8 desc[UR20][R18.64+0x9], R27 ;  /* 0x0000091b1200e986 */ /* 0x0003e2000c101114 */
[----:B------:R-:W-:Y:S01]  /*7170*/  ISETP.LT.OR P6, PT, R6, 0x11, !P1 ;  /* 0x000000110600780c */ /* 0x000fe20004fc1670 */
[-C--:B------:R-:W-:Y:S01]  /*7180*/  FMUL R128, R128, R11.reuse ;  /* 0x0000000b80807220 */ /* 0x080fe20000400000 */
[-C--:B------:R-:W-:Y:S01]  /*7190*/  FMUL R127, R127, R11.reuse ;  /* 0x0000000b7f7f7220 */ /* 0x080fe20000400000 */
[----:B0-----:R-:W-:Y:S01]  /*71a0*/  F2FP.SATFINITE.E5M2.F32.PACK_AB_MERGE_C R5, RZ, R138, RZ ;  /* 0x0000008aff05723e */ /* 0x001fe200048060ff */
[-C--:B------:R-:W-:Y:S01]  /*71b0*/  FMUL R125, R125, R11.reuse ;  /* 0x0000000b7d7d7220 */ /* 0x080fe20000400000 */
[----:B------:R0:W-:Y:S01]  /*71c0*/  @!P5 STG.E.U8 desc[UR20][R20.64+0x11], R25 ;  /* 0x000011191400d986 */ /* 0x0001e2000c101114 */
[----:B------:R-:W-:Y:S01]  /*71d0*/  ISETP.LT.OR P5, PT, R6, 0x12, !P1 ;  /* 0x000000120600780c */ /* 0x000fe20004fa1670 */
[----:B------:R-:W-:Y:S01]  /*71e0*/  FMUL R126, R126, R11 ;  /* 0x0000000b7e7e7220 */ /* 0x000fe20000400000 */
[----:B------:R-:W-:Y:S01]  /*71f0*/  F2FP.SATFINITE.E5M2.F32.PACK_AB_MERGE_C R127, RZ, R127, RZ ;  /* 0x0000007fff7f723e */ /* 0x000fe200048060ff */
[----:B------:R-:W-:Y:S01]  /*7200*/  @!P4 STG.E.U8 desc[UR20][R20.64+0x10], R139 ;  /* 0x0000108b1400c986 */ /* 0x000fe2000c101114 */
[C---:B------:R-:W-:Y:S01]  /*7210*/  ISETP.LT.OR P4, PT, R6.reuse, 0x19, !P2 ;  /* 0x000000190600780c */ /* 0x040fe20005781670 */
[-C--:B------:R-:W-:Y:S01]  /*7220*/  FMUL R123, R123, R11.reuse ;  /* 0x0000000b7b7b7220 */ /* 0x080fe20000400000 */
[----:B-1----:R-:W-:Y:S01]  /*7230*/  F2FP.SATFINITE.E5M2.F32.PACK_AB_MERGE_C R27, RZ, R136, RZ ;  /* 0x00000088ff1b723e */ /* 0x002fe200048060ff */
[----:B------:R-:W-:Y:S01]  /*7240*/  @!P6 STG.E.U8 desc[UR20][R18.64+0x10], R137 ;  /* 0x000010891200e986 */ /* 0x000fe2000c101114 */
[----:B------:R-:W-:Y:S01]  /*7250*/  ISETP.LT.OR P6, PT, R6, 0x1a, !P2 ;  /* 0x0000001a0600780c */ /* 0x000fe200057c1670 */
[----:B------:R-:W-:Y:S01]  /*7260*/  FMUL R124, R124, R11 ;  /* 0x0000000b7c7c7220 */ /* 0x000fe20000400000 */
[----:B------:R-:W-:Y:S01]  /*7270*/  F2FP.SATFINITE.E5M2.F32.PACK_AB_MERGE_C R125, RZ, R125, RZ ;  /* 0x0000007dff7d723e */ /* 0x000fe200048060ff */
[-C--:B------:R-:W-:Y:S01]  /*7280*/  FMUL R122, R122, R11.reuse ;  /* 0x0000000b7a7a7220 */ /* 0x080fe20000400000 */
[----:B0-----:R-:W-:Y:S01]  /*7290*/  F2FP.SATFINITE.E5M2.F32.PACK_AB_MERGE_C R25, RZ, R134, RZ ;  /* 0x00000086ff19723e */ /* 0x001fe200048060ff */
[----:B------:R0:W-:Y:S01]  /*72a0*/  @!P5 STG.E.U8 desc[UR20][R18.64+0x11], R5 ;  /* 0x000011051200d986 */ /* 0x0001e2000c101114 */
[C---:B------:R-:W-:Y:S01]  /*72b0*/  ISETP.LT.OR P5, PT, R6.reuse, 0x1a, !P1 ;  /* 0x0000001a0600780c */ /* 0x040fe20004fa1670 */
        /* <DEDUP_REMOVED lines=11> */
[----:B0-----:R-:W-:Y:S01]  /*7370*/  F2FP.SATFINITE.E5M2.F32.PACK_AB_MERGE_C R5, RZ, R132, RZ ;  /* 0x00000084ff05723e */ /* 0x001fe200048060ff */
[----:B------:R0:W-:Y:S01]  /*7380*/  @!P5 STG.E.U8 desc[UR20][R18.64+0x19], R25 ;  /* 0x000019191200d986 */ /* 0x0001e2000c101114 */
[----:B------:R-:W-:Y:S01]  /*7390*/  ISETP.LT.OR P5, PT, R6, 0x22, !P2 ;  /* 0x000000220600780c */ /* 0x000fe200057a1670 */
[----:B------:R-:W-:Y:S01]  /*73a0*/  FMUL R118, R118, R11 ;  /* 0x0000000b76767220 */ /* 0x000fe20000400000 */
[----:B------:R-:W-:Y:S01]  /*73b0*/  F2FP.SATFINITE.E5M2.F32.PACK_AB_MERGE_C R117, RZ, R117, RZ ;  /* 0x00000075ff75723e */ /* 0x000fe200048060ff */
[----:B------:R-:W-:Y:S01]  /*73c0*/  @!P4 STG.E.U8 desc[UR20][R18.64+0x18], R133 ;  /* 0x000018851200c986 */ /* 0x000fe2000c101114 */
[----:B------:R-:W-:Y:S01]  /*73d0*/  ISETP.LT.OR P4, PT, R6, 0x21, !P1 ;  /* 0x000000210600780c */ /* 0x000fe20004f81670 */
[-C--:B------:R-:W-:Y:S01]  /*73e0*/  FMUL R116, R116, R11.reuse ;  /* 0x0000000b74747220 */ /* 0x080fe20000400000 */
[----:B-1----:R-:W-:Y:S01]  /*73f0*/  F2FP.SATFINITE.E5M2.F32.PACK_AB_MERGE_C R27, RZ, R130, RZ ;  /* 0x00000082ff1b723e */ /* 0x002fe200048060ff */
[----:B------:R-:W-:Y:S01]  /*7400*/  @!P6 STG.E.U8 desc[UR20][R20.64+0x20], R131 ;  /* 0x000020831400e986 */ /* 0x000fe2000c101114 */
[----:B------:R-:W-:Y:S01]  /*7410*/  ISETP.LT.OR P6, PT, R6, 0x22, !P1 ;  /* 0x000000220600780c */ /* 0x000fe20004fc1670 */
[-C--:B------:R-:W-:Y:S01]  /*7420*/  FMUL R115, R115, R11.reuse ;  /* 0x0000000b73737220 */ /* 0x080fe20000400000 */
[-C--:B------:R-:W-:Y:S01]  /*7430*/  FMUL R113, R113, R11.reuse ;  /* 0x0000000b71717220 */ /* 0x080fe20000400000 */
[----:B0-----:R-:W-:Y:S01]  /*7440*/  F2FP.SATFINITE.E5M2.F32.PACK_AB_MERGE_C R25, RZ, R128, RZ ;  /* 0x00000080ff19723e */ /* 0x001fe200048060ff */
[-C--:B------:R-:W-:Y:S01]  /*7450*/  FMUL R114, R114, R11.reuse ;  /* 0x0000000b72727220 */ /* 0x080fe20000400000 */
        /* <DEDUP_REMOVED lines=33> */
[C---:B------:R-:W-:Y:S01]  /*7670*/  ISETP.LT.OR P4, PT, R6.reuse, 0x31, !P1 ;  /* 0x000000310600780c */ /* 0x040fe20004f81670 */
[-C--:B------:R-:W-:Y:S01]  /*7680*/  FMUL R103, R103, R11.reuse ;  /* 0x0000000b67677220 */ /* 0x080fe20000400000 */
[-C--:B------:R-:W-:Y:S01]  /*7690*/  FMUL R101, R101, R11.reuse ;  /* 0x0000000b65657220 */ /* 0x080fe20000400000 */
        /* <DEDUP_REMOVED lines=15> */
[C---:B------:R-:W-:Y:S01]  /*7790*/  ISETP.LT.OR P6, PT, R6.reuse, 0x3a, !P1 ;  /* 0x0000003a0600780c */ /* 0x040fe20004fc1670 */
        /* <DEDUP_REMOVED lines=20> */
[-C--:B------:R-:W-:Y:S01]  /*78e0*/  FMUL R92, R92, R11.reuse ;  /* 0x0000000b5c5c7220 */ /* 0x080fe20000400000 */
[-C--:B------:R-:W-:Y:S01]  /*78f0*/  FMUL R89, R89, R11.reuse ;  /* 0x0000000b59597220 */ /* 0x080fe20000400000 */
        /* <DEDUP_REMOVED lines=19> */
[----:B------:R-:W-:-:S02]  /*7a30*/  ISETP.LT.OR P6, PT, R6, 0x51, !P2 ;  /* 0x000000510600780c */ /* 0x000fc400057c1670 */
[----:B------:R-:W-:Y:S02]  /*7a40*/  F2FP.SATFINITE.E5M2.F32.PACK_AB_MERGE_C R23, RZ, R23, RZ ;  /* 0x00000017ff17723e */ /* 0x000fe400048060ff */
[----:B0-----:R-:W-:Y:S01]  /*7a50*/  F2FP.SATFINITE.E5M2.F32.PACK_AB_MERGE_C R5, RZ, R108, RZ ;  /* 0x0000006cff05723e */ /* 0x001fe200048060ff */
[----:B------:R0:W-:Y:S01]  /*7a60*/  @!P5 STG.E.U8 desc[UR20][R18.64+0x49], R25 ;  /* 0x000049191200d986 */ /* 0x0001e2000c101114 */
[----:B------:R-:W-:-:S03]  /*7a70*/  ISETP.LT.OR P5, PT, R6, 0x52, !P2 ;  /* 0x000000520600780c */ /* 0x000fc600057a1670 */
[----:B------:R-:W-:Y:S01]  /*7a80*/  @!P4 STG.E.U8 desc[UR20][R18.64+0x48], R109 ;  /* 0x0000486d1200c986 */ /* 0x000fe2000c101114 */
[C---:B------:R-:W-:Y:S02]  /*7a90*/  ISETP.LT.OR P4, PT, R6.reuse, 0x51, !P1 ;  /* 0x000000510600780c */ /* 0x040fe40004f81670 */
[----:B-1----:R-:W-:Y:S01]  /*7aa0*/  F2FP.SATFINITE.E5M2.F32.PACK_AB_MERGE_C R27, RZ, R106, RZ ;  /* 0x0000006aff1b723e */ /* 0x002fe200048060ff */
[----:B------:R-:W-:Y:S01]  /*7ab0*/  @!P6 STG.E.U8 desc[UR20][R20.64+0x50], R107 ;  /* 0x0000506b1400e986 */ /* 0x000fe2000c101114 */
[----:B------:R-:W-:Y:S02]  /*7ac0*/  ISETP.LT.OR P6, PT, R6, 0x52, !P1 ;  /* 0x000000520600780c */ /* 0x000fe40004fc1670 */
[----:B0-----:R-:W-:-:S03]  /*7ad0*/  F2FP.SATFINITE.E5M2.F32.PACK_AB_MERGE_C R25, RZ, R104, RZ ;  /* 0x00000068ff19723e */ /* 0x001fc600048060ff */
[----:B------:R0:W-:Y:S01]  /*7ae0*/  @!P5 STG.E.U8 desc[UR20][R20.64+0x51], R5 ;  /* 0x000051051400d986 */ /* 0x0001e2000c101114 */
[----:B------:R-:W-:-:S03]  /*7af0*/  ISETP.LT.OR P5, PT, R6, 0x5a, !P2 ;  /* 0x0000005a0600780c */ /* 0x000fc600057a1670 */
[----:B------:R-:W-:Y:S01]  /*7b00*/  @!P4 STG.E.U8 desc[UR20][R18.64+0x50], R105 ;  /* 0x000050691200c986 */ /* 0x000fe2000c101114 */
[----:B------:R-:W-:-:S03]  /*7b10*/  ISETP.LT.OR P4, PT, R6, 0x59, !P2 ;  /* 0x000000590600780c */ /* 0x000fc60005781670 */
[----:B------:R1:W-:Y:S01]  /*7b20*/  @!P6 STG.E.U8 desc[UR20][R18.64+0x51], R27 ;  /* 0x0000511b1200e986 */ /* 0x0003e2000c101114 */
[----:B------:R-:W-:Y:S02]  /*7b30*/  ISETP.LT.OR P6, PT, R6, 0x59, !P1 ;  /* 0x000000590600780c */ /* 0x000fe40004fc1670 */
[----:B0-----:R-:W-:-:S03]  /*7b40*/  F2FP.SATFINITE.E5M2.F32.PACK_AB_MERGE_C R5, RZ, R102, RZ ;  /* 0x00000066ff05723e */ /* 0x001fc600048060ff */
        /* <DEDUP_REMOVED lines=31> */
[C---:B------:R-:W-:Y:S02]  /*7d40*/  ISETP.LT.OR P5, PT, R6.reuse, 0x79, !P2 ;  /* 0x000000790600780c */ /* 0x040fe400057a1670 */
[C---:B------:R-:W-:Y:S01]  /*7d50*/  ISETP.LT.OR P2, PT, R6.reuse, 0x7a, !P2 ;  /* 0x0000007a0600780c */ /* 0x040fe20005741670 */
[----:B------:R2:W-:Y:S01]  /*7d60*/  @!P4 STG.E.U8 desc[UR20][R20.64+0x70], R91 ;  /* 0x0000705b1400c986 */ /* 0x0005e2000c101114 */
[C---:B------:R-:W-:Y:S02]  /*7d70*/  ISETP.LT.OR P4, PT, R6.reuse, 0x72, !P1 ;  /* 0x000000720600780c */ /* 0x040fe40004f81670 */
[----:B-1----:R-:W-:Y:S01]  /*7d80*/  F2FP.SATFINITE.E5M2.F32.PACK_AB_MERGE_C R27, RZ, R88, RZ ;  /* 0x00000058ff1b723e */ /* 0x002fe200048060ff */
[----:B------:R2:W-:Y:S01]  /*7d90*/  @!P6 STG.E.U8 desc[UR20][R18.64+0x70], R89 ;  /* 0x000070591200e986 */ /* 0x0005e2000c101114 */
[C---:B------:R-:W-:Y:S02]  /*7da0*/  ISETP.LT.OR P6, PT, R6.reuse, 0x79, !P1 ;  /* 0x000000790600780c */ /* 0x040fe40004fc1670 */
[----:B------:R-:W-:-:S02]  /*7db0*/  ISETP.LT.OR P1, PT, R6, 0x7a, !P1 ;  /* 0x0000007a0600780c */ /* 0x000fc40004f21670 */
[----:B0-----:R-:W-:-:S05]  /*7dc0*/  F2FP.SATFINITE.E5M2.F32.PACK_AB_MERGE_C R25, RZ, R22, RZ ;  /* 0x00000016ff19723e */ /* 0x001fca00048060ff */
[----:B------:R2:W-:Y:S04]  /*7dd0*/  @!P4 STG.E.U8 desc[UR20][R18.64+0x71], R5 ;  /* 0x000071051200c986 */ /* 0x0005e8000c101114 */
[----:B------:R2:W-:Y:S04]  /*7de0*/  @!P5 STG.E.U8 desc[UR20][R20.64+0x78], R17 ;  /* 0x000078111400d986 */ /* 0x0005e8000c101114 */
[----:B------:R2:W-:Y:S04]  /*7df0*/  @!P2 STG.E.U8 desc[UR20][R20.64+0x79], R25 ;  /* 0x000079191400a986 */ /* 0x0005e8000c101114 */
[----:B------:R2:W-:Y:S04]  /*7e00*/  @!P6 STG.E.U8 desc[UR20][R18.64+0x78], R23 ;  /* 0x000078171200e986 */ /* 0x0005e8000c101114 */
[----:B------:R2:W-:Y:S02]  /*7e10*/  @!P1 STG.E.U8 desc[UR20][R18.64+0x79], R27 ;  /* 0x0000791b12009986 */ /* 0x0005e4000c101114 */
.L_x_172:
[----:B------:R-:W-:Y:S05]  /*7e20*/  BSYNC B0 ;  /* 0x0000000000007941 */ /* 0x000fea0003800000 */
.L_x_42:
[C---:B------:R-:W-:Y:S01]  /*7e30*/  LEA R2, P1, R8.reuse, R2, 0x1 ;  /* 0x0000000208027211 */ /* 0x040fe200078208ff */
[----:B------:R-:W-:Y:S01]  /*7e40*/  ULDC.64 UR6, c[0x0][0x650] ;  /* 0x0001940000067ab9 */ /* 0x000fe20000000a00 */
[----:B-----5:R-:W-:Y:S01]  /*7e50*/  IMAD.U32 R4, RZ, RZ, UR12 ;  /* 0x0000000cff047e24 */ /* 0x020fe2000f8e00ff */
[----:B0-2---:R-:W-:Y:S01]  /*7e60*/  PRMT R17, RZ, 0x7610, R17 ;  /* 0x00007610ff117816 */ /* 0x005fe20000000011 */
[----:B------:R-:W-:Y:S01]  /*7e70*/  IMAD.MOV.U32 R6, RZ, RZ, -0x1 ;  /* 0xffffffffff067424 */ /* 0x000fe200078e00ff */
[----:B------:R-:W-:Y:S01]  /*7e80*/  LEA.HI.X R3, R8, R3, R0, 0x1, P1 ;  /* 0x0000000308037211 */ /* 0x000fe200008f0c00 */
[----:B------:R0:W-:Y:S01]  /*7e90*/  SYNCS.ARRIVE.TRANS64.A1T0 RZ, [R4+UR22], RZ ;  /* 0x000000ff04ff79a7 */ /* 0x0001e20008100016 */
[----:B------:R-:W-:Y:S01]  /*7ea0*/  ISETP.GE.U32.AND P1, PT, R2, UR6, PT ;  /* 0x0000000602007c0c */ /* 0x000fe2000bf26070 */
[----:B------:R-:W-:-:S03]  /*7eb0*/  IMAD.MOV.U32 R5, RZ, RZ, -0x1 ;  /* 0xffffffffff057424 */ /* 0x000fc600078e00ff */
[----:B------:R-:W-:Y:S01]  /*7ec0*/  ISETP.GE.U32.AND.EX P1, PT, R3, UR7, PT, P1 ;  /* 0x0000000703007c0c */ /* 0x000fe2000bf26110 */
[----:B0-----:R-:W-:-:S12]  /*7ed0*/  IMAD.MOV.U32 R4, RZ, RZ, -0x1 ;  /* 0xffffffffff047424 */ /* 0x001fd800078e00ff */
[----:B------:R-:W-:Y:S05]  /*7ee0*/  @P1 BRA `(.L_x_173) ;  /* 0x0000000400601947 */ /* 0x000fea0003800000 */
[----:B------:R-:W0:Y:S01]  /*7ef0*/  S2R R28, SR_CTAID.X ;  /* 0x00000000001c7919 */ /* 0x000e220000002500 */
[----:B------:R-:W2:Y:S01]  /*7f00*/  LDC.64 R22, c[0x0][0x628] ;  /* 0x00018a00ff167b82 */ /* 0x000ea20000000a00 */
[----:B------:R-:W-:Y:S01]  /*7f10*/  ULDC UR6, c[0x0][0x150] ;  /* 0x0000540000067ab9 */ /* 0x000fe20000000800 */
[----:B-1--4-:R-:W-:Y:S01]  /*7f20*/  IMAD.MOV.U32 R20, RZ, RZ, R2 ;  /* 0x000000ffff147224 */ /* 0x012fe200078e0002 */
[----:B------:R-:W1:Y:S01]  /*7f30*/  S2R R30, SR_CTAID.Y ;  /* 0x00000000001e7919 */ /* 0x000e620000002600 */
[----:B------:R-:W-:-:S04]  /*7f40*/  IMAD.MOV.U32 R21, RZ, RZ, R3 ;  /* 0x000000ffff157224 */ /* 0x000fc800078e0003 */
[----:B------:R-:W4:Y:S08]  /*7f50*/  LDC R31, c[0x0][0x144] ;  /* 0x00005100ff1f7b82 */ /* 0x000f300000000800 */
[----:B------:R-:W1:Y:S08]  /*7f60*/  LDC R6, c[0x0][0x630] ;  /* 0x00018c00ff067b82 */ /* 0x000e700000000800 */
[----:B------:R-:W1:Y:S01]  /*7f70*/  LDC.64 R26, c[0x0][0x620] ;  /* 0x00018800ff1a7b82 */ /* 0x000e620000000a00 */
[----:B--2---:R-:W-:-:S04]  /*7f80*/  ISETP.NE.U32.AND P1, PT, R22, RZ, PT ;  /* 0x000000ff1600720c */ /* 0x004fc80003f25070 */
[----:B------:R-:W-:Y:S02]  /*7f90*/  ISETP.NE.AND.EX P1, PT, R23, RZ, PT, P1 ;  /* 0x000000ff1700720c */ /* 0x000fe40003f25310 */
[----:B0-----:R-:W-:-:S05]  /*7fa0*/  I2FP.F32.U32 R4, R28 ;  /* 0x0000001c00047245 */ /* 0x001fca0000201000 */
[----:B------:R-:W-:-:S04]  /*7fb0*/  FMUL R4, R4, UR6 ;  /* 0x0000000604047c20 */ /* 0x000fc80008400000 */
[----:B------:R0:W2:Y:S02]  /*7fc0*/  F2I.U32.TRUNC.NTZ R29, R4 ;  /* 0x00000004001d7305 */ /* 0x0000a4000020f000 */
[----:B----4-:R-:W-:Y:S05]  /*7fd0*/  @!P1 BRA `(.L_x_174) ;  /* 0x0000000000289947 */ /* 0x010fea0003800000 */
[----:B------:R-:W4:Y:S02]  /*7fe0*/  LDC R5, c[0x0][0x634] ;  /* 0x00018d00ff057b82 */ /* 0x000f240000000800 */
[----:B----4-:R-:W-:-:S05]  /*7ff0*/  IADD3 R17, P1, R2, R5, RZ ;  /* 0x0000000502117210 */ /* 0x010fca0007f3e0ff */
[----:B---3--:R-:W-:-:S04]  /*8000*/  IMAD.X R25, RZ, RZ, R3, P1 ;  /* 0x000000ffff197224 */ /* 0x008fc800008e0603 */
[----:B0-----:R-:W-:-:S04]  /*8010*/  IMAD.WIDE.U32 R4, R25, R22, RZ ;  /* 0x0000001619047225 */ /* 0x001fc800078e00ff */
[----:B------:R-:W-:-:S04]  /*8020*/  IMAD.WIDE.U32 R18, P1, R17, R23, R4 ;  /* 0x0000001711127225 */ /* 0x000fc80007820004 */
[----:B------:R-:W-:-:S04]  /*8030*/  IMAD.WIDE.U32 R4, R17, R22, RZ ;  /* 0x0000001611047225 */ /* 0x000fc800078e00ff */
[----:B------:R-:W-:Y:S01]  /*8040*/  IMAD.X R21, RZ, RZ, RZ, P1 ;  /* 0x000000ffff157224 */ /* 0x000fe200008e06ff */
[----:B------:R-:W-:Y:S01]  /*8050*/  IADD3 RZ, P1, R5, R18, RZ ;  /* 0x0000001205ff7210 */ /* 0x000fe20007f3e0ff */
[----:B------:R-:W-:-:S04]  /*8060*/  IMAD.MOV.U32 R20, RZ, RZ, R19 ;  /* 0x000000ffff147224 */ /* 0x000fc800078e0013 */
[----:B------:R-:W-:-:S08]  /*8070*/  IMAD.WIDE.U32.X R20, R25, R23, R20, P1 ;  /* 0x0000001719147225 */ /* 0x000fd000008e0414 */
.L_x_174:
[----:B------:R-:W4:Y:S01]  /*8080*/  LDC.64 R34, c[0x0][0x640] ;  /* 0x00019000ff227b82 */ /* 0x000f220000000a00 */
[-C--:B-1-3--:R-:W-:Y:S01]  /*8090*/  SHF.R.U64 R24, R20, R6.reuse, R21 ;  /* 0x0000000614187219 */ /* 0x08afe20000001215 */
[----:B--2---:R-:W-:Y:S01]  /*80a0*/  IMAD.MOV R29, RZ, RZ, -R29 ;  /* 0x000000ffff1d7224 */ /* 0x004fe200078e0a1d */
[----:B0-----:R-:W-:Y:S01]  /*80b0*/  SHF.R.U32.HI R4, RZ, R6, R21 ;  /* 0x00000006ff047219 */ /* 0x001fe20000011615 */
[----:B------:R-:W-:Y:S01]  /*80c0*/  ULDC UR6, c[0x0][0x154] ;  /* 0x0000550000067ab9 */ /* 0x000fe20000000800 */
[----:B------:R-:W-:Y:S01]  /*80d0*/  IADD3 R17, P1, RZ, -R24, RZ ;  /* 0x80000018ff117210 */ /* 0x000fe20007f3e0ff */
[----:B------:R-:W-:Y:S02]  /*80e0*/  IMAD R29, R31, R29, R28 ;  /* 0x0000001d1f1d7224 */ /* 0x000fe400078e021c */
[----:B------:R-:W0:Y:S01]  /*80f0*/  LDC R18, c[0x0][0x618] ;  /* 0x00018600ff127b82 */ /* 0x000e220000000800 */
[----:B------:R-:W-:Y:S02]  /*8100*/  IMAD.MOV.U32 R19, RZ, RZ, -0x1 ;  /* 0xffffffffff137424 */ /* 0x000fe400078e00ff */
[----:B------:R-:W-:-:S02]  /*8110*/  IMAD.X R5, RZ, RZ, ~R4, P1 ;  /* 0x000000ffff057224 */ /* 0x000fc400008e0e04 */
[----:B------:R-:W-:Y:S02]  /*8120*/  IMAD.MOV.U32 R21, RZ, RZ, 0x1 ;  /* 0x00000001ff157424 */ /* 0x000fe400078e00ff */
[-C--:B------:R-:W-:Y:S01]  /*8130*/  IMAD R6, R5, R26.reuse, RZ ;  /* 0x0000001a05067224 */ /* 0x080fe200078e02ff */
[----:B------:R-:W1:Y:S01]  /*8140*/  LDC R20, c[0x0][0x608] ;  /* 0x00018200ff147b82 */ /* 0x000e620000000800 */
[----:B------:R-:W-:-:S04]  /*8150*/  IMAD.WIDE.U32 R4, R17, R26, R2 ;  /* 0x0000001a11047225 */ /* 0x000fc800078e0002 */
[----:B------:R-:W-:Y:S01]  /*8160*/  IMAD R17, R17, R27, R6 ;  /* 0x0000001b11117224 */ /* 0x000fe200078e0206 */
[----:B------:R-:W-:Y:S02]  /*8170*/  I2FP.F32.U32 R6, R30 ;  /* 0x0000001e00067245 */ /* 0x000fe40000201000 */
[----:B------:R-:W2:Y:S01]  /*8180*/  LDC R32, c[0x0][0x658] ;  /* 0x00019600ff207b82 */ /* 0x000ea20000000800 */
[----:B------:R-:W-:Y:S01]  /*8190*/  IMAD.IADD R5, R5, 0x1, R17 ;  /* 0x0000000105057824 */ /* 0x000fe200078e0211 */
[----:B----4-:R-:W-:Y:S01]  /*81a0*/  ISETP.NE.U32.AND P1, PT, R34, RZ, PT ;  /* 0x000000ff2200720c */ /* 0x010fe20003f25070 */
[----:B------:R-:W-:-:S03]  /*81b0*/  FMUL R17, R6, UR6 ;  /* 0x0000000606117c20 */ /* 0x000fc60008400000 */
[----:B------:R-:W-:Y:S01]  /*81c0*/  ISETP.NE.AND.EX P1, PT, R35, RZ, PT, P1 ;  /* 0x000000ff2300720c */ /* 0x000fe20003f25310 */
[----:B------:R3:W4:Y:S01]  /*81d0*/  F2I.U32.TRUNC.NTZ R25, R17 ;  /* 0x0000001100197305 */ /* 0x000722000020f000 */
[----:B------:R-:W3:Y:S01]  /*81e0*/  LDC R27, c[0x0][0x148] ;  /* 0x00005200ff1b7b82 */ /* 0x000ee20000000800 */
[-CC-:B0-----:R-:W-:Y:S02]  /*81f0*/  SHF.R.U64 R22, R4, R18.reuse, R5.reuse ;  /* 0x0000001204167219 */ /* 0x181fe40000001205 */
[----:B------:R-:W-:-:S05]  /*8200*/  SHF.R.U32.HI R5, RZ, R18, R5 ;  /* 0x00000012ff057219 */ /* 0x000fca0000011605 */
[----:B------:R-:W0:Y:S01]  /*8210*/  LDC R28, c[0x0][0x600] ;  /* 0x00018000ff1c7b82 */ /* 0x000e220000000800 */
[-CC-:B-1----:R-:W-:Y:S02]  /*8220*/  SHF.R.U64 R6, R22, R20.reuse, R5.reuse ;  /* 0x0000001416067219 */ /* 0x182fe40000001205 */
[----:B------:R-:W-:-:S05]  /*8230*/  SHF.R.U32.HI R5, RZ, R20, R5 ;  /* 0x00000014ff057219 */ /* 0x000fca0000011605 */
[----:B------:R-:W1:Y:S01]  /*8240*/  LDC R33, c[0x0][0x648] ;  /* 0x00019200ff217b82 */ /* 0x000e620000000800 */
[-CC-:B--2---:R-:W-:Y:S02]  /*8250*/  SHF.R.U64 R26, R6, R32.reuse, R5.reuse ;  /* 0x00000020061a7219 */ /* 0x184fe40000001205 */
[-C--:B------:R-:W-:Y:S02]  /*8260*/  SHF.L.U32 R19, R19, R32.reuse, RZ ;  /* 0x0000002013137219 */ /* 0x080fe400000006ff */
[-C--:B------:R-:W-:Y:S01]  /*8270*/  SHF.R.U32.HI R5, RZ, R32.reuse, R5 ;  /* 0x00000020ff057219 */ /* 0x080fe20000011605 */
[----:B------:R-:W-:Y:S01]  /*8280*/  IMAD.MOV.U32 R4, RZ, RZ, R26 ;  /* 0x000000ffff047224 */ /* 0x000fe200078e001a */
[----:B------:R-:W-:Y:S01]  /*8290*/  SHF.L.U32 R32, R21, R32, RZ ;  /* 0x0000002015207219 */ /* 0x000fe200000006ff */
[----:B------:R-:W2:Y:S01]  /*82a0*/  LDC R36, c[0x0][0x638] ;  /* 0x00018e00ff247b82 */ /* 0x000ea20000000800 */
[----:B------:R-:W-:-:S07]  /*82b0*/  LOP3.LUT R31, RZ, R19, RZ, 0x33, !PT ;  /* 0x00000013ff1f7212 */ /* 0x000fce00078e33ff */
[----:B------:R-:W0:Y:S01]  /*82c0*/  LDC R37, c[0x0][0x610] ;  /* 0x00018400ff257b82 */ /* 0x000e220000000800 */
[----:B----4-:R-:W-:Y:S05]  /*82d0*/  @!P1 BRA `(.L_x_175) ;  /* 0x0000000000289947 */ /* 0x010fea0003800000 */
[----:B---3--:R-:W3:Y:S02]  /*82e0*/  LDC R17, c[0x0][0x64c] ;  /* 0x00019300ff117b82 */ /* 0x008ee40000000800 */
[----:B---3--:R-:W-:-:S05]  /*82f0*/  IADD3 R17, P1, R26, R17, RZ ;  /* 0x000000111a117210 */ /* 0x008fca0007f3e0ff */
        /* <DEDUP_REMOVED lines=8> */
.L_x_175:
[----:B-1----:R-:W-:Y:S01]  /*8380*/  SHF.R.U64 R4, R4, R33, R5 ;  /* 0x0000002104047219 */ /* 0x002fe20000001205 */
[----:B0-----:R-:W-:Y:S01]  /*8390*/  VIADD R19, R28, 0xffffffff ;  /* 0xffffffff1c137836 */ /* 0x001fe20000000000 */
[----:B---3--:R-:W-:Y:S01]  /*83a0*/  LOP3.LUT R17, R6, R31, RZ, 0xc0, !PT ;  /* 0x0000001f06117212 */ /* 0x008fe200078ec0ff */
[----:B------:R-:W-:Y:S02]  /*83b0*/  IMAD.MOV R25, RZ, RZ, -R25 ;  /* 0x000000ffff197224 */ /* 0x000fe400078e0a19 */
[----:B------:R-:W-:Y:S01]  /*83c0*/  IMAD.MOV R5, RZ, RZ, -R4 ;  /* 0x000000ffff057224 */ /* 0x000fe200078e0a04 */
[----:B------:R-:W-:Y:S01]  /*83d0*/  LOP3.LUT R19, R22, R19, RZ, 0xc0, !PT ;  /* 0x0000001316137212 */ /* 0x000fe200078ec0ff */
[----:B------:R-:W-:Y:S02]  /*83e0*/  IMAD R6, R32, R4, R17 ;  /* 0x0000000420067224 */ /* 0x000fe400078e0211 */
[----:B------:R-:W-:Y:S02]  /*83f0*/  @P3 IMAD R29, R27, R25, R30 ;  /* 0x000000191b1d3224 */ /* 0x000fe400078e021e */
[----:B--2---:R-:W-:-:S02]  /*8400*/  IMAD R4, R5, R36, R26 ;  /* 0x0000002405047224 */ /* 0x004fc400078e021a */
[----:B------:R-:W-:Y:S02]  /*8410*/  IMAD R6, R6, R37, R29 ;  /* 0x0000002506067224 */ /* 0x000fe400078e021d */
[----:B------:R-:W-:Y:S02]  /*8420*/  IMAD R19, R4, R28, R19 ;  /* 0x0000001c04137224 */ /* 0x000fe400078e0213 */
[----:B------:R-:W-:Y:S02]  /*8430*/  IMAD.MOV.U32 R17, RZ, RZ, 0x1 ;  /* 0x00000001ff117424 */ /* 0x000fe400078e00ff */
[----:B------:R-:W-:Y:S01]  /*8440*/  IMAD.MOV.U32 R4, RZ, RZ, R24 ;  /* 0x000000ffff047224 */ /* 0x000fe200078e0018 */
[----:B------:R-:W-:Y:S02]  /*8450*/  SEL R5, R19, R6, !P3 ;  /* 0x0000000613057207 */ /* 0x000fe40005800000 */
[----:B------:R-:W-:-:S07]  /*8460*/  SEL R6, R6, R19, !P3 ;  /* 0x0000001306067207 */ /* 0x000fce0005800000 */
.L_x_173:
[----:B------:R-:W-:Y:S02]  /*8470*/  LOP3.LUT P1, RZ, R17, 0xff, RZ, 0xc0, !PT ;  /* 0x000000ff11ff7812 */ /* 0x000fe4000782c0ff */
[----:B------:R-:W-:-:S11]  /*8480*/  LOP3.LUT R150, R150, 0x1, RZ, 0x3c, !PT ;  /* 0x0000000196967812 */ /* 0x000fd600078e3cff */
[----:B------:R-:W-:Y:S05]  /*8490*/  @P1 BRA `(.L_x_176) ;  /* 0xffffff94005c1947 */ /* 0x000fea000383ffff */
[----:B------:R-:W-:Y:S05]  /*84a0*/  EXIT ;  /* 0x000000000000794d */ /* 0x000fea0003800000 */
.L_x_18:
[----:B------:R-:W-:-:S08]  /*84b0*/  ISETP.NE.AND P0, PT, R22, RZ, PT ;  /* 0x000000ff1600720c */ /* 0x000fd00003f05270 */
[----:B--2-45:R-:W0:-:S00]  /*84c0*/  USETMAXREG.DEALLOC.CTAPOOL 0x28 ;  /* 0x00000028000079c8 */ /* 0x034e0000080e0500 */
[----:B------:R-:W-:Y:S05]  /*84d0*/  @P0 EXIT ;  /* 0x000000000000094d */ /* 0x000fea0003800000 */
[----:B0-----:R-:W-:Y:S01]  /*84e0*/  LOP3.LUT P0, RZ, R13, 0xff, RZ, 0xc0, !PT ;  /* 0x000000ff0dff7812 */ /* 0x001fe2000780c0ff */
[----:B------:R-:W-:Y:S02]  /*84f0*/  IMAD.MOV.U32 R12, RZ, RZ, 0x1 ;  /* 0x00000001ff0c7424 */ /* 0x000fe400078e00ff */
[----:B------:R-:W-:-:S10]  /*8500*/  IMAD.MOV.U32 R13, RZ, RZ, RZ ;  /* 0x000000ffff0d7224 */ /* 0x000fd400078e00ff */
[----:B------:R-:W-:Y:S05]  /*8510*/  @!P0 BRA `(.L_x_177) ;  /* 0x0000000c00288947 */ /* 0x000fea0003800000 */
[----:B------:R-:W0:Y:S01]  /*8520*/  S2UR UR8, SR_CgaCtaId ;  /* 0x00000000000879c3 */ /* 0x000e220000008800 */
[----:B------:R-:W-:Y:S01]  /*8530*/  LOP3.LUT P0, RZ, R15, 0x1f, RZ, 0xc0, !PT ;  /* 0x0000001f0fff7812 */ /* 0x000fe2000780c0ff */
[----:B------:R-:W-:Y:S01]  /*8540*/  ULDC UR5, c[0x0][0x658] ;  /* 0x0001960000057ab9 */ /* 0x000fe20000000800 */
[----:B------:R-:W-:Y:S01]  /*8550*/  UMOV UR6, 0xffffffff ;  /* 0xffffffff00067882 */ /* 0x000fe20000000000 */
[----:B------:R-:W-:Y:S01]  /*8560*/  BSSY B0, `(.L_x_177) ;  /* 0x00000c5000007945 */ /* 0x000fe20003800000 */
[C---:B------:R-:W-:Y:S01]  /*8570*/  ISETP.NE.AND P2, PT, R14.reuse, RZ, PT ;  /* 0x000000ff0e00720c */ /* 0x040fe20003f45270 */
[----:B------:R-:W-:Y:S01]  /*8580*/  USHF.L.U32 UR6, UR6, UR5, URZ ;  /* 0x0000000506067299 */ /* 0x000fe2000800063f */
[----:B------:R-:W-:Y:S01]  /*8590*/  ISETP.NE.OR P0, PT, R14, RZ, !P0 ;  /* 0x000000ff0e00720c */ /* 0x000fe20004705670 */
[----:B------:R-:W-:Y:S01]  /*85a0*/  IMAD.MOV.U32 R15, RZ, RZ, 0x1 ;  /* 0x00000001ff0f7424 */ /* 0x000fe200078e00ff */
[----:B------:R-:W-:Y:S01]  /*85b0*/  LOP3.LUT R14, R7, 0x2, RZ, 0xfc, !PT ;  /* 0x00000002070e7812 */ /* 0x000fe200078efcff */
[----:B------:R-:W-:Y:S01]  /*85c0*/  IMAD.MOV.U32 R12, RZ, RZ, 0x1 ;  /* 0x00000001ff0c7424 */ /* 0x000fe200078e00ff */
[----:B------:R-:W-:Y:S01]  /*85d0*/  ULDC UR4, c[0x0][0x600] ;  /* 0x0001800000047ab9 */ /* 0x000fe20000000800 */
[----:B------:R-:W-:Y:S01]  /*85e0*/  IMAD.MOV.U32 R13, RZ, RZ, RZ ;  /* 0x000000ffff0d7224 */ /* 0x000fe200078e00ff */
[----:B------:R-:W-:Y:S01]  /*85f0*/  UMOV UR7, 0x1 ;  /* 0x0000000100077882 */ /* 0x000fe20000000000 */
[----:B------:R-:W-:-:S02]  /*8600*/  UIADD3 UR21, UR13, 0x1, URZ ;  /* 0x000000010d157890 */ /* 0x000fc4000fffe03f */
[----:B------:R-:W-:Y:S02]  /*8610*/  UIADD3 UR16, UR4, -0x1, URZ ;  /* 0xffffffff04107890 */ /* 0x000fe4000fffe03f */
[----:B------:R-:W-:Y:S02]  /*8620*/  USHF.L.U32 UR18, UR7, UR5, URZ ;  /* 0x0000000507127299 */ /* 0x000fe4000800063f */
[----:B------:R-:W-:Y:S01]  /*8630*/  ULOP3.LUT UR17, URZ, UR6, URZ, 0x33, !UPT ;  /* 0x000000063f117292 */ /* 0x000fe2000f8e333f */
[----:B------:R-:W-:Y:S01]  /*8640*/  ULDC.64 UR22, c[0x0][0x198] ;  /* 0x0000660000167ab9 */ /* 0x000fe20000000a00 */
[----:B0-----:R-:W-:-:S10]  /*8650*/  IMAD.U32 R17, RZ, RZ, UR8 ;  /* 0x00000008ff117e24 */ /* 0x001fd4000f8e00ff */
.L_x_189:
[----:B------:R-:W-:-:S03]  /*8660*/  UMOV UR4, 0xffffffff ;  /* 0xffffffff00047882 */ /* 0x000fc60000000000 */
[----:B------:R-:W-:Y:S05]  /*8670*/  BRA.DIV UR4, `(.L_x_178) ;  /* 0x0000002204947947 */ /* 0x000fea000b800000 */
[----:B------:R-:W-:-:S13]  /*8680*/  ELECT P1, URZ, PT ;  /* 0x00000000003f782f */ /* 0x000fda0003820000 */
.L_x_235:
[----:B------:R-:W0:Y:S01]  /*8690*/  LDC R10, c[0x0][0x28c] ;  /* 0x0000a300ff0a7b82 */ /* 0x000e220000000800 */
[----:B------:R-:W-:Y:S01]  /*86a0*/  BSSY B1, `(.L_x_179) ;  /* 0x000003b000017945 */ /* 0x000fe20003800000 */
[----:B0-----:R-:W-:-:S13]  /*86b0*/  ISETP.LT.OR P1, PT, R10, 0x1, !P1 ;  /* 0x000000010a00780c */ /* 0x001fda0004f21670 */
[----:B------:R-:W-:Y:S05]  /*86c0*/  @P1 BRA `(.L_x_180) ;  /* 0x0000000000e01947 */ /* 0x000fea0003800000 */
[----:B------:R-:W-:Y:S02]  /*86d0*/  IMAD R17, R6, 0x4, R17 ;  /* 0x0000000406117824 */ /* 0x000fe400078e0211 */
[----:B------:R-:W-:Y:S02]  /*86e0*/  IMAD.SHL.U32 R16, R5, 0x80, RZ ;  /* 0x0000008005107824 */ /* 0x000fe400078e00ff */
[----:B------:R-:W-:Y:S02]  /*86f0*/  IMAD.MOV.U32 R20, RZ, RZ, RZ ;  /* 0x000000ffff147224 */ /* 0x000fe400078e00ff */
[----:B------:R-:W-:Y:S02]  /*8700*/  IMAD.U32 R22, RZ, RZ, UR21 ;  /* 0x00000015ff167e24 */ /* 0x000fe4000f8e00ff */
[----:B------:R-:W-:Y:S02]  /*8710*/  IMAD.MOV.U32 R5, RZ, RZ, R12 ;  /* 0x000000ffff057224 */ /* 0x000fe400078e000c */
[----:B------:R-:W-:-:S02]  /*8720*/  IMAD.MOV.U32 R6, RZ, RZ, R13 ;  /* 0x000000ffff067224 */ /* 0x000fc400078e000d */
[----:B------:R-:W-:-:S07]  /*8730*/  IMAD.SHL.U32 R18, R17, 0x10, RZ ;  /* 0x0000001011127824 */ /* 0x000fce00078e00ff */
.L_x_184:
[----:B------:R-:W0:Y:S01]  /*8740*/  S2UR UR4, SR_CgaCtaId ;  /* 0x00000000000479c3 */ /* 0x000e220000008800 */
[----:B------:R-:W-:-:S07]  /*8750*/  MOV R10, 0x400 ;  /* 0x00000400000a7802 */ /* 0x000fce0000000f00 */
[----:B------:R-:W1:Y:S01]  /*8760*/  @!P2 LDC R11, c[0x0][0x500] ;  /* 0x00014000ff0bab82 */ /* 0x000e620000000800 */
[----:B0-----:R-:W-:-:S05]  /*8770*/  IMAD.U32 R17, RZ, RZ, UR4 ;  /* 0x00000004ff117e24 */ /* 0x001fca000f8e00ff */
[----:B------:R-:W-:Y:S02]  /*8780*/  LEA R21, R17, R10, 0x18 ;  /* 0x0000000a11157211 */ /* 0x000fe400078ec0ff */
[----:B------:R-:W-:-:S03]  /*8790*/  SHF.L.U32 R10, R5, 0x1f, RZ ;  /* 0x0000001f050a7819 */ /* 0x000fc600000006ff */
[----:B------:R-:W-:-:S04]  /*87a0*/  IMAD R19, R6, 0x8, R21 ;  /* 0x0000000806137824 */ /* 0x000fc800078e0215 */
[----:B------:R-:W0:Y:S02]  /*87b0*/  SYNCS.PHASECHK.TRANS64.TRYWAIT P1, [R19+URZ+0x128], R10 ;  /* 0x0001280a130075a7 */ /* 0x000e24000802017f */
[----:B01----:R-:W-:Y:S05]  /*87c0*/  @!P1 BRA `(.L_x_181) ;  /* 0x0000002000609947 */ /* 0x003fea0003800000 */
.L_x_236:
[----:B0-----:R-:W-:Y:S01]  /*87d0*/  PRMT R10, R14, 0x9910, RZ ;  /* 0x000099100e0a7816 */ /* 0x001fe200000000ff */
[----:B------:R0:W-:Y:S03]  /*87e0*/  @!P2 SYNCS.ARRIVE.TRANS64 RZ, [R19+URZ], R11 ;  /* 0x0000000b13ffa9a7 */ /* 0x0001e6000800003f */
[----:B------:R-:W-:-:S13]  /*87f0*/  ISETP.NE.AND P1, PT, R10, 0x2, PT ;  /* 0x000000020a00780c */ /* 0x000fda0003f25270 */
[----:B0-----:R-:W-:Y:S05]  /*8800*/  @P1 BRA `(.L_x_182) ;  /* 0x0000000000041947 */ /* 0x001fea0003800000 */
[----:B------:R-:W-:Y:S01]  /*8810*/  BPT.TRAP 0x1 ;  /* 0x000000040000795c */ /* 0x000fe20000300000 */
.L_x_182:
[----:B------:R-:W-:Y:S05]  /*8820*/  @P0 BRA `(.L_x_183) ;  /* 0x0000000000040947 */ /* 0x000fea0003800000 */
[----:B------:R-:W-:Y:S01]  /*8830*/  BPT.TRAP 0x1 ;  /* 0x000000040000795c */ /* 0x000fe20000300000 */
.L_x_183:
[----:B------:R-:W-:Y:S01]  /*8840*/  IMAD R10, R6, 0x4, R17 ;  /* 0x00000004060a7824 */ /* 0x000fe200078e0211 */
[----:B------:R-:W-:Y:S01]  /*8850*/  R2UR UR9, R19 ;  /* 0x00000000130972ca */ /* 0x000fe200000e0000 */
[----:B------:R-:W-:Y:S01]  /*8860*/  VIADD R22, R22, 0xffffffff ;  /* 0xffffffff16167836 */ /* 0x000fe20000000000 */
[----:B------:R-:W-:Y:S01]  /*8870*/  UIADD3 UR4, UP0, UR22, 0xf0, URZ ;  /* 0x000000f016047890 */ /* 0x000fe2000ff1e03f */
[--C-:B------:R-:W-:Y:S01]  /*8880*/  IMAD.U32 R10, R10, 0x200, R21.reuse ;  /* 0x000002000a0a7824 */ /* 0x100fe200078e0015 */
[----:B------:R-:W-:Y:S01]  /*8890*/  R2UR UR11, R18 ;  /* 0x00000000120b72ca */ /* 0x000fe200000e0000 */
[----:B------:R-:W-:Y:S01]  /*88a0*/  IMAD R21, R6, 0x1000, R21 ;  /* 0x0000100006157824 */ /* 0x000fe200078e0215 */
[----:B------:R-:W-:Y:S01]  /*88b0*/  R2UR UR10, R20 ;  /* 0x00000000140a72ca */ /* 0x000fe200000e0000 */
[----:B------:R-:W-:Y:S01]  /*88c0*/  UIADD3 UR24, UP1, UR22, 0x1f0, URZ ;  /* 0x000001f016187890 */ /* 0x000fe2000ff3e03f */
[----:B------:R-:W-:Y:S01]  /*88d0*/  R2UR UR5, R10 ;  /* 0x000000000a0572ca */ /* 0x000fe200000e0000 */
[----:B------:R-:W-:Y:S01]  /*88e0*/  VIADD R6, R6, 0x1 ;  /* 0x0000000106067836 */ /* 0x000fe20000000000 */
[----:B------:R-:W-:Y:S01]  /*88f0*/  R2UR UR8, R21 ;  /* 0x00000000150872ca */ /* 0x000fe200000e0000 */
[----:B------:R-:W-:Y:S01]  /*8900*/  UIADD3.X UR25, URZ, UR23, URZ, UP1, !UPT ;  /* 0x000000173f197290 */ /* 0x000fe20008ffe43f */
[----:B------:R-:W-:Y:S01]  /*8910*/  R2UR UR12, R4 ;  /* 0x00000000040c72ca */ /* 0x000fe200000e0000 */
[----:B------:R-:W-:Y:S01]  /*8920*/  UMOV UR20, 0xf0000 ;  /* 0x000f000000147882 */ /* 0x000fe20000000000 */
[----:B------:R-:W-:Y:S01]  /*8930*/  R2UR UR19, R16 ;  /* 0x00000000101372ca */ /* 0x000fe200000e0000 */
[----:B------:R-:W-:Y:S01]  /*8940*/  UMOV UR6, 0x0 ;  /* 0x0000000000067882 */ /* 0x000fe20000000000 */
[----:B------:R-:W-:Y:S01]  /*8950*/  ISETP.GT.AND P4, PT, R22, 0x1, PT ;  /* 0x000000011600780c */ /* 0x000fe20003f84270 */
[----:B------:R-:W-:Y:S01]  /*8960*/  UMOV UR7, 0x10000000 ;  /* 0x1000000000077882 */ /* 0x000fe20000000000 */
[----:B------:R-:W-:Y:S01]  /*8970*/  ISETP.NE.AND P1, PT, R6, 0x25, PT ;  /* 0x000000250600780c */ /* 0x000fe20003f25270 */
[----:B------:R-:W-:-:S02]  /*8980*/  VIADD R20, R20, 0x20 ;  /* 0x0000002014147836 */ /* 0x000fc40000000000 */
[----:B------:R-:W-:Y:S01]  /*8990*/  UIADD3 UR14, UR5, 0x380, URZ ;  /* 0x00000380050e7890 */ /* 0x000fe2000fffe03f */
[----:B------:R-:W-:Y:S01]  /*89a0*/  SEL R10, RZ, 0x1, P1 ;  /* 0x00000001ff0a7807 */ /* 0x000fe20000800000 */
[----:B------:R-:W-:Y:S01]  /*89b0*/  UIADD3.X UR5, URZ, UR23, URZ, UP0, !UPT ;  /* 0x000000173f057290 */ /* 0x000fe200087fe43f */
[----:B------:R-:W-:Y:S01]  /*89c0*/  SEL R6, R6, RZ, P1 ;  /* 0x000000ff06067207 */ /* 0x000fe20000800000 */
[----:B------:R-:W-:Y:S01]  /*89d0*/  UIADD3 UR15, UR8, 0x12b80, URZ ;  /* 0x00012b80080f7890 */ /* 0x000fe2000fffe03f */
[----:B------:R-:W-:Y:S02]  /*89e0*/  LOP3.LUT R5, R5, R10, RZ, 0x3c, !PT ;  /* 0x0000000a05057212 */ /* 0x000fe400078e3cff */
[----:B------:R-:W-:-:S04]  /*89f0*/  UMOV UR8, UR14 ;  /* 0x0000000e00087c82 */ /* 0x000fc80008000000 */
[----:B------:R0:W-:Y:S02]  /*8a00*/  UTMALDG.3D.MULTICAST [UR8], [UR4], UR20, desc[UR6] ;  /* 0x00000608040073b4 */ /* 0x0001e40008011814 */
[----:B0-----:R-:W-:Y:S01]  /*8a10*/  UMOV UR8, UR15 ;  /* 0x0000000f00087c82 */ /* 0x001fe20008000000 */
[----:B------:R-:W-:Y:S02]  /*8a20*/  UMOV UR11, UR19 ;  /* 0x00000013000b7c82 */ /* 0x000fe40008000000 */
[----:B------:R0:W-:Y:S02]  /*8a30*/  UTMALDG.3D [UR8], [UR24], desc[UR6] ;  /* 0x00000608180075b4 */ /* 0x0001e40008011000 */
[----:B0-----:R-:W-:Y:S05]  /*8a40*/  @P4 BRA `(.L_x_184) ;  /* 0xfffffffc003c4947 */ /* 0x001fea000383ffff */
.L_x_180:
[----:B------:R-:W-:Y:S05]  /*8a50*/  BSYNC B1 ;  /* 0x0000000000017941 */ /* 0x000fea0003800000 */
.L_x_179:
[----:B------:R-:W-:Y:S01]  /*8a60*/  LOP3.LUT P5, RZ, R15, 0xff, RZ, 0xc0, !PT ;  /* 0x000000ff0fff7812 */ /* 0x000fe200078ac0ff */
[----:B------:R-:W-:Y:S01]  /*8a70*/  VIADD R6, R13, UR13 ;  /* 0x0000000d0d067c36 */ /* 0x000fe20008000000 */
[----:B------:R-:W-:Y:S02]  /*8a80*/  UISETP.GE.U32.AND UP0, UPT, UR13, 0x25, UPT ;  /* 0x000000250d00788c */ /* 0x000fe4000bf06070 */
[----:B------:R-:W-:Y:S01]  /*8a90*/  IMAD.U32 R11, RZ, RZ, UR13 ;  /* 0x0000000dff0b7e24 */ /* 0x000fe2000f8e00ff */
[----:B------:R-:W-:Y:S01]  /*8aa0*/  ULDC.64 UR4, c[0x0][0x650] ;  /* 0x0001940000047ab9 */ /* 0x000fe20000000a00 */
[C---:B------:R-:W-:Y:S01]  /*8ab0*/  IMAD.WIDE.U32 R4, R6.reuse, -0x45306eb3, RZ ;  /* 0xbacf914d06047825 */ /* 0x040fe200078e00ff */
[C---:B------:R-:W-:Y:S01]  /*8ac0*/  ISETP.GT.U32.AND P1, PT, R6.reuse, 0x24, PT ;  /* 0x000000240600780c */ /* 0x040fe20003f24070 */
[----:B------:R-:W-:Y:S01]  /*8ad0*/  BSSY B1, `(.L_x_185) ;  /* 0x000006b000017945 */ /* 0x000fe20003800000 */
[----:B------:R-:W-:Y:S01]  /*8ae0*/  PLOP3.LUT P4, PT, PT, PT, UP0, 0x80, 0x0 ;  /* 0x000000000000781c */ /* 0x000fe20003f8f008 */
[----:B------:R-:W-:Y:S01]  /*8af0*/  IMAD.IADD R4, R6, 0x1, -R5 ;  /* 0x0000000106047824 */ /* 0x000fe200078e0a05 */
[----:B------:R-:W-:-:S02]  /*8b00*/  ISETP.LT.U32.AND P1, PT, R11, 0x25, P1 ;  /* 0x000000250b00780c */ /* 0x000fc40000f21070 */
[----:B------:R-:W-:Y:S01]  /*8b10*/  PRMT R15, RZ, 0x7610, R15 ;  /* 0x00007610ff0f7816 */ /* 0x000fe2000000000f */
[----:B------:R-:W0:Y:S01]  /*8b20*/  @P5 S2R R17, SR_CgaCtaId ;  /* 0x0000000000115919 */ /* 0x000e220000008800 */
[----:B------:R-:W-:Y:S02]  /*8b30*/  SEL R11, RZ, 0x1, !P1 ;  /* 0x00000001ff0b7807 */ /* 0x000fe40004800000 */
[----:B------:R-:W-:Y:S02]  /*8b40*/  IADD3 R2, P1, R2, R8, RZ ;  /* 0x0000000802027210 */ /* 0x000fe40007f3e0ff */
[----:B------:R-:W-:Y:S02]  /*8b50*/  @P5 MOV R10, 0x400 ;  /* 0x00000400000a5802 */ /* 0x000fe40000000f00 */
[----:B------:R-:W-:Y:S01]  /*8b60*/  LEA.HI R4, R4, R5, RZ, 0x1f ;  /* 0x0000000504047211 */ /* 0x000fe200078ff8ff */
[----:B------:R-:W-:Y:S01]  /*8b70*/  IMAD.X R3, R3, 0x1, R0, P1 ;  /* 0x0000000103037824 */ /* 0x000fe200008e0600 */
[----:B------:R-:W-:Y:S01]  /*8b80*/  ISETP.GE.U32.AND P1, PT, R2, UR4, PT ;  /* 0x0000000402007c0c */ /* 0x000fe2000bf26070 */
[----:B------:R-:W-:Y:S01]  /*8b90*/  IMAD.MOV.U32 R5, RZ, RZ, -0x1 ;  /* 0xffffffffff057424 */ /* 0x000fe200078e00ff */
[----:B------:R-:W-:-:S02]  /*8ba0*/  LOP3.LUT R12, R12, R11, RZ, 0x3c, !PT ;  /* 0x0000000b0c0c7212 */ /* 0x000fc400078e3cff */
[----:B------:R-:W-:Y:S02]  /*8bb0*/  ISETP.GE.U32.AND.EX P1, PT, R3, UR5, PT, P1 ;  /* 0x0000000503007c0c */ /* 0x000fe4000bf26110 */
[----:B------:R-:W-:Y:S01]  /*8bc0*/  SHF.R.U32.HI R13, RZ, 0x5, R4 ;  /* 0x00000005ff0d7819 */ /* 0x000fe20000011604 */
[----:B------:R-:W-:-:S03]  /*8bd0*/  IMAD.MOV.U32 R4, RZ, RZ, -0x1 ;  /* 0xffffffffff047424 */ /* 0x000fc600078e00ff */
[----:B------:R-:W-:Y:S01]  /*8be0*/  @P4 LOP3.LUT R12, R12, 0x1, R13, 0x78, !PT ;  /* 0x000000010c0c4812 */ /* 0x000fe200078e780d */
[----:B------:R-:W-:Y:S02]  /*8bf0*/  IMAD R13, R13, -0x25, R6 ;  /* 0xffffffdb0d0d7824 */ /* 0x000fe400078e0206 */
[----:B------:R-:W-:Y:S01]  /*8c00*/  IMAD.MOV.U32 R6, RZ, RZ, -0x1 ;  /* 0xffffffffff067424 */ /* 0x000fe200078e00ff */
[----:B0-----:R-:W-:-:S04]  /*8c10*/  @P5 LEA R10, R17, R10, 0x18 ;  /* 0x0000000a110a5211 */ /* 0x001fc800078ec0ff */
[----:B------:R0:W-:Y:S02]  /*8c20*/  @P5 SYNCS.ARRIVE.TRANS64.A1T0 RZ, [R10+URZ+0x288], RZ ;  /* 0x000288ff0aff59a7 */ /* 0x0001e4000810003f */
[----:B0-----:R-:W-:Y:S01]  /*8c30*/  PRMT R10, RZ, 0x7610, R10 ;  /* 0x00007610ff0a7816 */ /* 0x001fe2000000000a */
[----:B------:R-:W-:Y:S06]  /*8c40*/  @P1 BRA `(.L_x_186) ;  /* 0x00000004004c1947 */ /* 0x000fec0003800000 */
[----:B------:R-:W0:Y:S01]  /*8c50*/  S2R R18, SR_CTAID.X ;  /* 0x0000000000127919 */ /* 0x000e220000002500 */
[----:B------:R-:W-:Y:S01]  /*8c60*/  ULDC.64 UR4, c[0x0][0x628] ;  /* 0x00018a0000047ab9 */ /* 0x000fe20000000a00 */
[----:B------:R-:W1:Y:S01]  /*8c70*/  LDC R19, c[0x0][0x144] ;  /* 0x00005100ff137b82 */ /* 0x000e620000000800 */
[----:B------:R-:W-:Y:S01]  /*8c80*/  ISETP.NE.U32.AND P1, PT, RZ, UR4, PT ;  /* 0x00000004ff007c0c */ /* 0x000fe2000bf25070 */
[----:B------:R-:W2:Y:S01]  /*8c90*/  S2R R6, SR_CTAID.Y ;  /* 0x0000000000067919 */ /* 0x000ea20000002600 */
[----:B------:R-:W-:Y:S01]  /*8ca0*/  ULDC UR7, c[0x0][0x630] ;  /* 0x00018c0000077ab9 */ /* 0x000fe20000000800 */
[----:B------:R-:W-:Y:S01]  /*8cb0*/  ULDC UR8, c[0x0][0x150] ;  /* 0x0000540000087ab9 */ /* 0x000fe20000000800 */
[----:B------:R-:W-:Y:S01]  /*8cc0*/  ISETP.NE.AND.EX P1, PT, RZ, UR5, PT, P1 ;  /* 0x00000005ff007c0c */ /* 0x000fe2000bf25310 */
[----:B------:R-:W-:Y:S02]  /*8cd0*/  IMAD.MOV.U32 R4, RZ, RZ, R2 ;  /* 0x000000ffff047224 */ /* 0x000fe400078e0002 */
[----:B------:R-:W-:Y:S01]  /*8ce0*/  IMAD.MOV.U32 R5, RZ, RZ, R3 ;  /* 0x000000ffff057224 */ /* 0x000fe200078e0003 */
[----:B0-----:R-:W-:-:S09]  /*8cf0*/  I2FP.F32.U32 R20, R18 ;  /* 0x0000001200147245 */ /* 0x001fd20000201000 */
[----:B------:R-:W-:Y:S05]  /*8d00*/  @!P1 BRA `(.L_x_187) ;  /* 0x0000000000289947 */ /* 0x000fea0003800000 */
[----:B------:R-:W-:Y:S02]  /*8d10*/  ULDC UR6, c[0x0][0x634] ;  /* 0x00018d0000067ab9 */ /* 0x000fe40000000800 */
[----:B------:R-:W-:-:S05]  /*8d20*/  IADD3 R5, P1, R2, UR6, RZ ;  /* 0x0000000602057c10 */ /* 0x000fca000ff3e0ff */
[----:B------:R-:W-:-:S04]  /*8d30*/  IMAD.X R21, RZ, RZ, R3, P1 ;  /* 0x000000ffff157224 */ /* 0x000fc800008e0603 */
[----:B------:R-:W-:-:S04]  /*8d40*/  IMAD.WIDE.U32 R10, R21, UR4, RZ ;  /* 0x00000004150a7c25 */ /* 0x000fc8000f8e00ff */
[----:B------:R-:W-:-:S04]  /*8d50*/  IMAD.WIDE.U32 R10, P1, R5, UR5, R10 ;  /* 0x00000005050a7c25 */ /* 0x000fc8000f82000a */
[----:B------:R-:W-:-:S04]  /*8d60*/  IMAD.WIDE.U32 R4, R5, UR4, RZ ;  /* 0x0000000405047c25 */ /* 0x000fc8000f8e00ff */
[----:B------:R-:W-:Y:S01]  /*8d70*/  IMAD.MOV.U32 R4, RZ, RZ, R11 ;  /* 0x000000ffff047224 */ /* 0x000fe200078e000b */
[----:B------:R-:W-:Y:S01]  /*8d80*/  IADD3 RZ, P4, R5, R10, RZ ;  /* 0x0000000a05ff7210 */ /* 0x000fe20007f9e0ff */
[----:B------:R-:W-:-:S04]  /*8d90*/  IMAD.X R5, RZ, RZ, RZ, P1 ;  /* 0x000000ffff057224 */ /* 0x000fc800008e06ff */
[----:B------:R-:W-:-:S08]  /*8da0*/  IMAD.WIDE.U32.X R4, R21, UR5, R4, P4 ;  /* 0x0000000515047c25 */ /* 0x000fd0000a0e0404 */
.L_x_187:
[----:B------:R-:W-:Y:S01]  /*8db0*/  FMUL R20, R20, UR8 ;  /* 0x0000000814147c20 */ /* 0x000fe20008400000 */
[--C-:B------:R-:W-:Y:S01]  /*8dc0*/  SHF.R.U64 R16, R4, UR7, R5.reuse ;  /* 0x0000000704107c19 */ /* 0x100fe20008001205 */
[----:B------:R-:W-:Y:S01]  /*8dd0*/  ULDC.64 UR4, c[0x0][0x620] ;  /* 0x0001880000047ab9 */ /* 0x000fe20000000a00 */
[----:B------:R-:W-:Y:S01]  /*8de0*/  SHF.R.U32.HI R4, RZ, UR7, R5 ;  /* 0x00000007ff047c19 */ /* 0x000fe20008011605 */
[----:B------:R-:W-:Y:S01]  /*8df0*/  ULDC.64 UR6, c[0x0][0x640] ;  /* 0x0001900000067ab9 */ /* 0x000fe20000000a00 */
[----:B------:R-:W-:Y:S01]  /*8e00*/  IADD3 R5, P1, RZ, -R16, RZ ;  /* 0x80000010ff057210 */ /* 0x000fe20007f3e0ff */
[----:B------:R-:W0:Y:S01]  /*8e10*/  F2I.U32.TRUNC.NTZ R20, R20 ;  /* 0x0000001400147305 */ /* 0x000e22000020f000 */
[----:B------:R-:W3:Y:S03]  /*8e20*/  LDC R21, c[0x0][0x148] ;  /* 0x00005200ff157b82 */ /* 0x000ee60000000800 */
[----:B------:R-:W-:Y:S01]  /*8e30*/  IMAD.X R4, RZ, RZ, ~R4, P1 ;  /* 0x000000ffff047224 */ /* 0x000fe200008e0e04 */
[----:B------:R-:W-:-:S03]  /*8e40*/  ISETP.NE.U32.AND P1, PT, RZ, UR6, PT ;  /* 0x00000006ff007c0c */ /* 0x000fc6000bf25070 */
[----:B------:R-:W-:Y:S01]  /*8e50*/  IMAD R4, R4, UR4, RZ ;  /* 0x0000000404047c24 */ /* 0x000fe2000f8e02ff */
[----:B------:R-:W-:-:S03]  /*8e60*/  ISETP.NE.AND.EX P1, PT, RZ, UR7, PT, P1 ;  /* 0x00000007ff007c0c */ /* 0x000fc6000bf25310 */
[C---:B------:R-:W-:Y:S01]  /*8e70*/  IMAD R11, R5.reuse, UR5, R4 ;  /* 0x00000005050b7c24 */ /* 0x040fe2000f8e0204 */
[----:B------:R-:W-:Y:S01]  /*8e80*/  ULDC UR5, c[0x0][0x154] ;  /* 0x0000550000057ab9 */ /* 0x000fe20000000800 */
[----:B------:R-:W-:Y:S01]  /*8e90*/  IMAD.WIDE.U32 R4, R5, UR4, R2 ;  /* 0x0000000405047c25 */ /* 0x000fe2000f8e0002 */
[----:B------:R-:W-:-:S03]  /*8ea0*/  ULDC UR4, c[0x0][0x618] ;  /* 0x0001860000047ab9 */ /* 0x000fc60000000800 */
[----:B0-----:R-:W-:Y:S02]  /*8eb0*/  IMAD.MOV R10, RZ, RZ, -R20 ;  /* 0x000000ffff0a7224 */ /* 0x001fe400078e0a14 */
[----:B------:R-:W-:Y:S02]  /*8ec0*/  IMAD.IADD R5, R5, 0x1, R11 ;  /* 0x0000000105057824 */ /* 0x000fe400078e020b */
[----:B-1----:R-:W-:Y:S01]  /*8ed0*/  IMAD R18, R19, R10, R18 ;  /* 0x0000000a13127224 */ /* 0x002fe200078e0212 */
[----:B--2---:R-:W-:Y:S02]  /*8ee0*/  I2FP.F32.U32 R10, R6 ;  /* 0x00000006000a7245 */ /* 0x004fe40000201000 */
[--C-:B------:R-:W-:Y:S02]  /*8ef0*/  SHF.R.U64 R19, R4, UR4, R5.reuse ;  /* 0x0000000404137c19 */ /* 0x100fe40008001205 */
[----:B------:R-:W-:Y:S01]  /*8f00*/  SHF.R.U32.HI R4, RZ, UR4, R5 ;  /* 0x00000004ff047c19 */ /* 0x000fe20008011605 */
[----:B------:R-:W-:Y:S01]  /*8f10*/  FMUL R10, R10, UR5 ;  /* 0x000000050a0a7c20 */ /* 0x000fe20008400000 */
[----:B------:R-:W-:-:S02]  /*8f20*/  ULDC UR4, c[0x0][0x608] ;  /* 0x0001820000047ab9 */ /* 0x000fc40000000800 */
[--C-:B------:R-:W-:Y:S01]  /*8f30*/  SHF.R.U64 R22, R19, UR4, R4.reuse ;  /* 0x0000000413167c19 */ /* 0x100fe20008001204 */
[----:B------:R0:W1:Y:S01]  /*8f40*/  F2I.U32.TRUNC.NTZ R24, R10 ;  /* 0x0000000a00187305 */ /* 0x000062000020f000 */
[----:B------:R-:W-:Y:S01]  /*8f50*/  SHF.R.U32.HI R5, RZ, UR4, R4 ;  /* 0x00000004ff057c19 */ /* 0x000fe20008011604 */
[----:B------:R-:W-:-:S03]  /*8f60*/  ULDC UR4, c[0x0][0x658] ;  /* 0x0001960000047ab9 */ /* 0x000fc60000000800 */
[--C-:B------:R-:W-:Y:S02]  /*8f70*/  SHF.R.U64 R20, R22, UR4, R5.reuse ;  /* 0x0000000416147c19 */ /* 0x100fe40008001205 */
[----:B------:R-:W-:-:S03]  /*8f80*/  SHF.R.U32.HI R23, RZ, UR4, R5 ;  /* 0x00000004ff177c19 */ /* 0x000fc60008011605 */
[----:B------:R-:W-:Y:S02]  /*8f90*/  IMAD.MOV.U32 R4, RZ, RZ, R20 ;  /* 0x000000ffff047224 */ /* 0x000fe400078e0014 */
[----:B------:R-:W-:Y:S01]  /*8fa0*/  IMAD.MOV.U32 R5, RZ, RZ, R23 ;  /* 0x000000ffff057224 */ /* 0x000fe200078e0017 */
[----:B0-----:R-:W-:Y:S06]  /*8fb0*/  @!P1 BRA `(.L_x_188) ;  /* 0x0000000000289947 */ /* 0x001fec0003800000 */
        /* <DEDUP_REMOVED lines=10> */
.L_x_188:
[----:B------:R-:W-:Y:S01]  /*9060*/  ULDC UR4, c[0x0][0x648] ;  /* 0x0001920000047ab9 */ /* 0x000fe20000000800 */
[----:B------:R-:W-:Y:S01]  /*9070*/  LOP3.LUT R22, R22, UR17, RZ, 0xc0, !PT ;  /* 0x0000001116167c12 */ /* 0x000fe2000f8ec0ff */
[----:B-1----:R-:W-:Y:S01]  /*9080*/  IMAD.MOV R24, RZ, RZ, -R24 ;  /* 0x000000ffff187224 */ /* 0x002fe200078e0a18 */
[----:B------:R-:W-:Y:S01]  /*9090*/  SHF.R.U64 R5, R4, UR4, R5 ;  /* 0x0000000404057c19 */ /* 0x000fe20008001205 */
[----:B------:R-:W-:Y:S01]  /*90a0*/  ULDC UR4, c[0x0][0x638] ;  /* 0x00018e0000047ab9 */ /* 0x000fe20000000800 */
[----:B------:R-:W-:Y:S01]  /*90b0*/  LOP3.LUT R19, R19, UR16, RZ, 0xc0, !PT ;  /* 0x0000001013137c12 */ /* 0x000fe2000f8ec0ff */
[----:B---3--:R-:W-:Y:S01]  /*90c0*/  @P3 IMAD R18, R21, R24, R6 ;  /* 0x0000001815123224 */ /* 0x008fe200078e0206 */
[----:B------:R-:W-:Y:S01]  /*90d0*/  ULDC UR5, c[0x0][0x610] ;  /* 0x0001840000057ab9 */ /* 0x000fe20000000800 */
[----:B------:R-:W-:Y:S02]  /*90e0*/  IMAD.MOV R11, RZ, RZ, -R5 ;  /* 0x000000ffff0b7224 */ /* 0x000fe400078e0a05 */
[----:B------:R-:W-:-:S02]  /*90f0*/  IMAD R5, R5, UR18, R22 ;  /* 0x0000001205057c24 */ /* 0x000fc4000f8e0216 */
[----:B------:R-:W-:Y:S01]  /*9100*/  IMAD R20, R11, UR4, R20 ;  /* 0x000000040b147c24 */ /* 0x000fe2000f8e0214 */
[----:B------:R-:W-:Y:S01]  /*9110*/  ULDC UR4, c[0x0][0x600] ;  /* 0x0001800000047ab9 */ /* 0x000fe20000000800 */
[----:B------:R-:W-:Y:S02]  /*9120*/  IMAD R18, R5, UR5, R18 ;  /* 0x0000000505127c24 */ /* 0x000fe4000f8e0212 */
[----:B------:R-:W-:Y:S02]  /*9130*/  IMAD R11, R20, UR4, R19 ;  /* 0x00000004140b7c24 */ /* 0x000fe4000f8e0213 */
[----:B------:R-:W-:Y:S02]  /*9140*/  IMAD.MOV.U32 R10, RZ, RZ, 0x1 ;  /* 0x00000001ff0a7424 */ /* 0x000fe400078e00ff */
[----:B------:R-:W-:Y:S01]  /*9150*/  IMAD.MOV.U32 R4, RZ, RZ, R16 ;  /* 0x000000ffff047224 */ /* 0x000fe200078e0010 */
[----:B------:R-:W-:Y:S02]  /*9160*/  SEL R5, R11, R18, !P3 ;  /* 0x000000120b057207 */ /* 0x000fe40005800000 */
[----:B------:R-:W-:-:S07]  /*9170*/  SEL R6, R18, R11, !P3 ;  /* 0x0000000b12067207 */ /* 0x000fce0005800000 */
.L_x_186:
[----:B------:R-:W-:Y:S05]  /*9180*/  BSYNC B1 ;  /* 0x0000000000017941 */ /* 0x000fea0003800000 */
.L_x_185:
[----:B------:R-:W-:-:S13]  /*9190*/  LOP3.LUT P1, RZ, R10, 0xff, RZ, 0xc0, !PT ;  /* 0x000000ff0aff7812 */ /* 0x000fda000782c0ff */
[----:B------:R-:W-:Y:S05]  /*91a0*/  @P1 BRA `(.L_x_189) ;  /* 0xfffffff4002c1947 */ /* 0x000fea000383ffff */
[----:B------:R-:W-:Y:S05]  /*91b0*/  BSYNC B0 ;  /* 0x0000000000007941 */ /* 0x000fea0003800000 */
.L_x_177:
[----:B------:R-:W-:-:S03]  /*91c0*/  UMOV UR4, 0xffffffff ;  /* 0xffffffff00047882 */ /* 0x000fc60000000000 */
[----:B------:R-:W-:Y:S05]  /*91d0*/  BRA.DIV UR4, `(.L_x_190) ;  /* 0x0000001604f07947 */ /* 0x000fea000b800000 */
[----:B------:R-:W-:-:S13]  /*91e0*/  ELECT P0, URZ, PT ;  /* 0x00000000003f782f */ /* 0x000fda0003800000 */
.L_x_239:
[----:B------:R-:W-:Y:S04]  /*91f0*/  BSSY B0, `(.L_x_191) ;  /* 0x0000154000007945 */ /* 0x000fe80003800000 */
[----:B------:R-:W-:Y:S05]  /*9200*/  @!P0 BRA `(.L_x_192) ;  /* 0x0000001400488947 */ /* 0x000fea0003800000 */
[----:B------:R-:W-:-:S04]  /*9210*/  LOP3.LUT R7, R7, 0x2, RZ, 0xfc, !PT ;  /* 0x0000000207077812 */ /* 0x000fc800078efcff */
[----:B------:R-:W-:-:S13]  /*9220*/  ISETP.NE.AND P0, PT, R7, 0x3, PT ;  /* 0x000000030700780c */ /* 0x000fda0003f05270 */
[----:B------:R-:W-:Y:S05]  /*9230*/  @!P0 BRA `(.L_x_193) ;  /* 0x0000000000048947 */ /* 0x000fea0003800000 */
[----:B------:R-:W-:Y:S01]  /*9240*/  BPT.TRAP 0x1 ;  /* 0x000000040000795c */ /* 0x000fe20000300000 */
.L_x_193:
[----:B------:R-:W0:Y:S01]  /*9250*/  S2R R3, SR_CgaCtaId ;  /* 0x0000000000037919 */ /* 0x000e220000008800 */
[----:B------:R-:W-:Y:S02]  /*9260*/  MOV R0, 0x400 ;  /* 0x0000040000007802 */ /* 0x000fe40000000f00 */
[----:B------:R-:W-:Y:S02]  /*9270*/  SHF.L.U32 R2, R12, 0x1f, RZ ;  /* 0x0000001f0c027819 */ /* 0x000fe400000006ff */
[----:B0-----:R-:W-:-:S05]  /*9280*/  LEA R0, R3, R0, 0x18 ;  /* 0x0000000003007211 */ /* 0x001fca00078ec0ff */
[----:B------:R-:W-:-:S04]  /*9290*/  VIADD R0, R0, 0x128 ;  /* 0x0000012800007836 */ /* 0x000fc80000000000 */
[C---:B------:R-:W-:Y:S02]  /*92a0*/  IMAD R5, R13.reuse, 0x8, R0 ;  /* 0x000000080d057824 */ /* 0x040fe400078e0200 */
[----:B------:R-:W-:Y:S02]  /*92b0*/  VIADD R13, R13, 0x1 ;  /* 0x000000010d0d7836 */ /* 0x000fe40000000000 */
[----:B------:R-:W0:Y:S03]  /*92c0*/  SYNCS.PHASECHK.TRANS64.TRYWAIT P0, [R5+URZ], R2 ;  /* 0x00000002050075a7 */ /* 0x000e26000800017f */
[----:B------:R-:W-:-:S04]  /*92d0*/  ISETP.NE.AND P1, PT, R13, 0x25, PT ;  /* 0x000000250d00780c */ /* 0x000fc80003f25270 */
[----:B------:R-:W-:Y:S02]  /*92e0*/  SEL R3, RZ, 0x1, P1 ;  /* 0x00000001ff037807 */ /* 0x000fe40000800000 */
[----:B------:R-:W-:Y:S02]  /*92f0*/  SEL R13, R13, RZ, P1 ;  /* 0x000000ff0d0d7207 */ /* 0x000fe40000800000 */
[----:B------:R-:W-:-:S03]  /*9300*/  LOP3.LUT R12, R12, R3, RZ, 0x3c, !PT ;  /* 0x000000030c0c7212 */ /* 0x000fc600078e3cff */
[----:B------:R-:W-:Y:S01]  /*9310*/  IMAD R7, R13, 0x8, R0 ;  /* 0x000000080d077824 */ /* 0x000fe200078e0200 */
[----:B------:R-:W-:Y:S01]  /*9320*/  SHF.L.U32 R4, R12, 0x1f, RZ ;  /* 0x0000001f0c047819 */ /* 0x000fe200000006ff */
[----:B0-----:R-:W-:Y:S06]  /*9330*/  @!P0 BRA `(.L_x_194) ;  /* 0x0000001400bc8947 */ /* 0x001fec0003800000 */
.L_x_240:
[----:B------:R-:W1:Y:S01]  /*9340*/  SYNCS.PHASECHK.TRANS64.TRYWAIT P0, [R7+URZ], R4 ;  /* 0x00000004070075a7 */ /* 0x000e62000800017f */
[----:B0-----:R-:W-:-:S05]  /*9350*/  VIADD R2, R13, 0x1 ;  /* 0x000000010d027836 */ /* 0x001fca0000000000 */
[----:B------:R-:W-:-:S04]  /*9360*/  ISETP.NE.AND P1, PT, R2, 0x25, PT ;  /* 0x000000250200780c */ /* 0x000fc80003f25270 */
[----:B------:R-:W-:Y:S02]  /*9370*/  SEL R3, RZ, 0x1, P1 ;  /* 0x00000001ff037807 */ /* 0x000fe40000800000 */
[----:B------:R-:W-:Y:S02]  /*9380*/  SEL R9, R2, RZ, P1 ;  /* 0x000000ff02097207 */ /* 0x000fe40000800000 */
[----:B------:R-:W-:-:S03]  /*9390*/  LOP3.LUT R12, R12, R3, RZ, 0x3c, !PT ;  /* 0x000000030c0c7212 */ /* 0x000fc600078e3cff */
[----:B------:R-:W-:Y:S01]  /*93a0*/  IMAD R6, R9, 0x8, R0 ;  /* 0x0000000809067824 */ /* 0x000fe200078e0200 */
[----:B------:R-:W-:Y:S01]  /*93b0*/  SHF.L.U32 R5, R12, 0x1f, RZ ;  /* 0x0000001f0c057819 */ /* 0x000fe200000006ff */
[----:B-1----:R-:W-:Y:S06]  /*93c0*/  @!P0 BRA `(.L_x_195) ;  /* 0x0000001400ac8947 */ /* 0x002fec0003800000 */
.L_x_241:
[----:B------:R-:W1:Y:S01]  /*93d0*/  SYNCS.PHASECHK.TRANS64.TRYWAIT P0, [R6+URZ], R5 ;  /* 0x00000005060075a7 */ /* 0x000e62000800017f */
[----:B------:R-:W-:-:S05]  /*93e0*/  VIADD R2, R9, 0x1 ;  /* 0x0000000109027836 */ /* 0x000fca0000000000 */
[----:B------:R-:W-:-:S04]  /*93f0*/  ISETP.NE.AND P1, PT, R2, 0x25, PT ;  /* 0x000000250200780c */ /* 0x000fc80003f25270 */
[----:B------:R-:W-:Y:S02]  /*9400*/  SEL R3, RZ, 0x1, P1 ;  /* 0x00000001ff037807 */ /* 0x000fe40000800000 */
[----:B0-----:R-:W-:Y:S02]  /*9410*/  SEL R7, R2, RZ, P1 ;  /* 0x000000ff02077207 */ /* 0x001fe40000800000 */
[----:B------:R-:W-:-:S03]  /*9420*/  LOP3.LUT R12, R12, R3, RZ, 0x3c, !PT ;  /* 0x000000030c0c7212 */ /* 0x000fc600078e3cff */
[----:B------:R-:W-:Y:S01]  /*9430*/  IMAD R9, R7, 0x8, R0 ;  /* 0x0000000807097824 */ /* 0x000fe200078e0200 */
[----:B------:R-:W-:Y:S01]  /*9440*/  SHF.L.U32 R4, R12, 0x1f, RZ ;  /* 0x0000001f0c047819 */ /* 0x000fe200000006ff */
[----:B-1----:R-:W-:Y:S06]  /*9450*/  @!P0 BRA `(.L_x_196) ;  /* 0x00000014009c8947 */ /* 0x002fec0003800000 */
.L_x_242:
[----:B------:R-:W1:Y:S01]  /*9460*/  SYNCS.PHASECHK.TRANS64.TRYWAIT P0, [R9+URZ], R4 ;  /* 0x00000004090075a7 */ /* 0x000e62000800017f */
[----:B------:R-:W-:-:S05]  /*9470*/  VIADD R2, R7, 0x1 ;  /* 0x0000000107027836 */ /* 0x000fca0000000000 */
[----:B------:R-:W-:-:S04]  /*9480*/  ISETP.NE.AND P1, PT, R2, 0x25, PT ;  /* 0x000000250200780c */ /* 0x000fc80003f25270 */
[----:B------:R-:W-:Y:S02]  /*9490*/  SEL R3, RZ, 0x1, P1 ;  /* 0x00000001ff037807 */ /* 0x000fe40000800000 */
[----:B------:R-:W-:Y:S02]  /*94a0*/  SEL R7, R2, RZ, P1 ;  /* 0x000000ff02077207 */ /* 0x000fe40000800000 */
[----:B------:R-:W-:-:S03]  /*94b0*/  LOP3.LUT R12, R12, R3, RZ, 0x3c, !PT ;  /* 0x000000030c0c7212 */ /* 0x000fc600078e3cff */
[----:B0-----:R-:W-:Y:S01]  /*94c0*/  IMAD R6, R7, 0x8, R0 ;  /* 0x0000000807067824 */ /* 0x001fe200078e0200 */
[----:B------:R-:W-:Y:S01]  /*94d0*/  SHF.L.U32 R5, R12, 0x1f, RZ ;  /* 0x0000001f0c057819 */ /* 0x000fe200000006ff */
[----:B-1----:R-:W-:Y:S06]  /*94e0*/  @!P0 BRA `(.L_x_197) ;  /* 0x00000014008c8947 */ /* 0x002fec0003800000 */
.L_x_243:
        /* <DEDUP_REMOVED lines=9> */
.L_x_244:
        /* <DEDUP_REMOVED lines=9> */
.L_x_245:
        /* <DEDUP_REMOVED lines=9> */
.L_x_246:
        /* <DEDUP_REMOVED lines=9> */
.L_x_247:
        /* <DEDUP_REMOVED lines=9> */
.L_x_248:
        /* <DEDUP_REMOVED lines=9> */
.L_x_249:
        /* <DEDUP_REMOVED lines=9> */
.L_x_250:
        /* <DEDUP_REMOVED lines=9> */
.L_x_251:
        /* <DEDUP_REMOVED lines=9> */
.L_x_252:
        /* <DEDUP_REMOVED lines=9> */
.L_x_253:
        /* <DEDUP_REMOVED lines=9> */
.L_x_254:
        /* <DEDUP_REMOVED lines=9> */
.L_x_255:
        /* <DEDUP_REMOVED lines=9> */
.L_x_256:
        /* <DEDUP_REMOVED lines=9> */
.L_x_257:
        /* <DEDUP_REMOVED lines=9> */
.L_x_258:
        /* <DEDUP_REMOVED lines=9> */
.L_x_259:
        /* <DEDUP_REMOVED lines=9> */
.L_x_260:
        /* <DEDUP_REMOVED lines=9> */
.L_x_261:
        /* <DEDUP_REMOVED lines=9> */
.L_x_262:
        /* <DEDUP_REMOVED lines=9> */
.L_x_263:
        /* <DEDUP_REMOVED lines=9> */
.L_x_264:
        /* <DEDUP_REMOVED lines=9> */
.L_x_265:
        /* <DEDUP_REMOVED lines=9> */
.L_x_266:
        /* <DEDUP_REMOVED lines=9> */
.L_x_267:
        /* <DEDUP_REMOVED lines=9> */
.L_x_268:
        /* <DEDUP_REMOVED lines=9> */
.L_x_269:
        /* <DEDUP_REMOVED lines=9> */
.L_x_270:
        /* <DEDUP_REMOVED lines=9> */
.L_x_271:
        /* <DEDUP_REMOVED lines=9> */
.L_x_272:
[----:B------:R-:W1:Y:S01]  /*a540*/  SYNCS.PHASECHK.TRANS64.TRYWAIT P0, [R9+URZ], R4 ;  /* 0x00000004090075a7 */ /* 0x000e62000800017f */
[----:B------:R-:W-:-:S05]  /*a550*/  VIADD R2, R7, 0x1 ;  /* 0x0000000107027836 */ /* 0x000fca0000000000 */
[----:B------:R-:W-:-:S04]  /*a560*/  ISETP.NE.AND P1, PT, R2, 0x25, PT ;  /* 0x000000250200780c */ /* 0x000fc80003f25270 */
[----:B------:R-:W-:Y:S02]  /*a570*/  SEL R3, RZ, 0x1, P1 ;  /* 0x00000001ff037807 */ /* 0x000fe40000800000 */
[----:B------:R-:W-:Y:S02]  /*a580*/  SEL R7, R2, RZ, P1 ;  /* 0x000000ff02077207 */ /* 0x000fe40000800000 */
[----:B------:R-:W-:-:S03]  /*a590*/  LOP3.LUT R12, R12, R3, RZ, 0x3c, !PT ;  /* 0x000000030c0c7212 */ /* 0x000fc600078e3cff */
[----:B------:R-:W-:Y:S01]  /*a5a0*/  IMAD R8, R7, 0x8, R0 ;  /* 0x0000000807087824 */ /* 0x000fe200078e0200 */
[----:B0-----:R-:W-:Y:S01]  /*a5b0*/  SHF.L.U32 R5, R12, 0x1f, RZ ;  /* 0x0000001f0c057819 */ /* 0x001fe200000006ff */
[----:B-1----:R-:W-:Y:S06]  /*a5c0*/  @!P0 BRA `(.L_x_227) ;  /* 0x0000000c00ac8947 */ /* 0x002fec0003800000 */
.L_x_273:
[----:B------:R-:W1:Y:S01]  /*a5d0*/  SYNCS.PHASECHK.TRANS64.TRYWAIT P0, [R8+URZ], R5 ;  /* 0x00000005080075a7 */ /* 0x000e62000800017f */
[----:B------:R-:W-:-:S05]  /*a5e0*/  VIADD R2, R7, 0x1 ;  /* 0x0000000107027836 */ /* 0x000fca0000000000 */
[----:B------:R-:W-:-:S04]  /*a5f0*/  ISETP.NE.AND P1, PT, R2, 0x25, PT ;  /* 0x000000250200780c */ /* 0x000fc80003f25270 */
[----:B------:R-:W-:Y:S02]  /*a600*/  SEL R3, RZ, 0x1, P1 ;  /* 0x00000001ff037807 */ /* 0x000fe40000800000 */
[----:B------:R-:W-:Y:S02]  /*a610*/  SEL R7, R2, RZ, P1 ;  /* 0x000000ff02077207 */ /* 0x000fe40000800000 */
[----:B0-----:R-:W-:-:S03]  /*a620*/  LOP3.LUT R9, R12, R3, RZ, 0x3c, !PT ;  /* 0x000000030c097212 */ /* 0x001fc600078e3cff */
[----:B------:R-:W-:Y:S01]  /*a630*/  IMAD R11, R7, 0x8, R0 ;  /* 0x00000008070b7824 */ /* 0x000fe200078e0200 */
[----:B------:R-:W-:Y:S01]  /*a640*/  SHF.L.U32 R6, R9, 0x1f, RZ ;  /* 0x0000001f09067819 */ /* 0x000fe200000006ff */
[----:B-1----:R-:W-:Y:S06]  /*a650*/  @!P0 BRA `(.L_x_228) ;  /* 0x0000000c009c8947 */ /* 0x002fec0003800000 */
.L_x_274:
[----:B------:R-:W1:Y:S01]  /*a660*/  SYNCS.PHASECHK.TRANS64.TRYWAIT P0, [R11+URZ], R6 ;  /* 0x000000060b0075a7 */ /* 0x000e62000800017f */
[----:B------:R-:W-:-:S05]  /*a670*/  VIADD R2, R7, 0x1 ;  /* 0x0000000107027836 */ /* 0x000fca0000000000 */
[----:B------:R-:W-:-:S04]  /*a680*/  ISETP.NE.AND P1, PT, R2, 0x25, PT ;  /* 0x000000250200780c */ /* 0x000fc80003f25270 */
[----:B------:R-:W-:Y:S02]  /*a690*/  SEL R4, RZ, 0x1, P1 ;  /* 0x00000001ff047807 */ /* 0x000fe40000800000 */
[----:B------:R-:W-:Y:S02]  /*a6a0*/  SEL R3, R2, RZ, P1 ;  /* 0x000000ff02037207 */ /* 0x000fe40000800000 */
[----:B------:R-:W-:Y:S01]  /*a6b0*/  LOP3.LUT R4, R9, R4, RZ, 0x3c, !PT ;  /* 0x0000000409047212 */ /* 0x000fe200078e3cff */
[----:B-1----:R-:W-:Y:S06]  /*a6c0*/  @!P0 BRA `(.L_x_229) ;  /* 0x0000000c00948947 */ /* 0x002fec0003800000 */
.L_x_275:
[----:B------:R-:W-:Y:S01]  /*a6d0*/  IMAD R3, R3, 0x8, R0 ;  /* 0x0000000803037824 */ /* 0x000fe200078e0200 */
[----:B------:R-:W-:-:S07]  /*a6e0*/  SHF.L.U32 R0, R4, 0x1f, RZ ;  /* 0x0000001f04007819 */ /* 0x000fce00000006ff */
.L_x_230:
[----:B--2---:R2:W3:Y:S02]  /*a6f0*/  SYNCS.PHASECHK.TRANS64.TRYWAIT P0, [R3+URZ], R0 ;  /* 0x00000000030075a7 */ /* 0x0044e4000800017f */
[----:B---3--:R-:W-:Y:S05]  /*a700*/  @!P0 NANOSLEEP.SYNCS 0x989680 ;  /* 0x009896800000895d */ /* 0x008fea0003900000 */
[----:B------:R-:W3:Y:S02]  /*a710*/  @!P0 SYNCS.PHASECHK.TRANS64 P0, [R3+URZ], R0 ;  /* 0x00000000030085a7 */ /* 0x000ee4000800007f */
[----:B---3--:R-:W-:Y:S05]  /*a720*/  @!P0 BRA `(.L_x_230) ;  /* 0xfffffffc00f08947 */ /* 0x008fea000383ffff */
.L_x_192:
[----:B------:R-:W-:Y:S05]  /*a730*/  BSYNC B0 ;  /* 0x0000000000007941 */ /* 0x000fea0003800000 */
.L_x_191:
[----:B------:R-:W-:Y:S05]  /*a740*/  EXIT ;  /* 0x000000000000794d */ /* 0x000fea0003800000 */
.L_x_20:
[----:B0-----:R-:W-:-:S04]  /*a750*/  IMAD.U32 R18, RZ, RZ, UR11 ;  /* 0x0000000bff127e24 */ /* 0x001fc8000f8e00ff */
[----:B------:R0:W1:Y:S03]  /*a760*/  SYNCS.PHASECHK.TRANS64.TRYWAIT P1, [R18+URZ+-0x8], R17 ;  /* 0xfffff811120075a7 */ /* 0x000066000802017f */
[----:B-1----:R-:W-:Y:S05]  /*a770*/  @!P1 NANOSLEEP.SYNCS 0x989680 ;  /* 0x009896800000995d */ /* 0x002fea0003900000 */
[----:B------:R-:W1:Y:S02]  /*a780*/  @!P1 SYNCS.PHASECHK.TRANS64 P1, [R18+URZ+-0x8], R17 ;  /* 0xfffff811120095a7 */ /* 0x000e64000802007f */
[----:B-1----:R-:W-:Y:S05]  /*a790*/  @!P1 BRA `(.L_x_20) ;  /* 0xfffffffc00ec9947 */ /* 0x002fea000383ffff */
[----:B------:R-:W-:Y:S05]  /*a7a0*/  BRA `(.L_x_231) ;  /* 0xffffff7000b47947 */ /* 0x000fea000383ffff */
.L_x_25:
[----:B-1----:R-:W-:-:S04]  /*a7b0*/  IMAD.U32 R18, RZ, RZ, UR6 ;  /* 0x00000006ff127e24 */ /* 0x002fc8000f8e00ff */
[----:B------:R1:W3:Y:S03]  /*a7c0*/  SYNCS.PHASECHK.TRANS64.TRYWAIT P1, [R18+URZ], R17 ;  /* 0x00000011120075a7 */ /* 0x0002e6000802017f */
[----:B---3--:R-:W-:Y:S05]  /*a7d0*/  @!P1 NANOSLEEP.SYNCS 0x989680 ;  /* 0x009896800000995d */ /* 0x008fea0003900000 */
[----:B------:R-:W3:Y:S02]  /*a7e0*/  @!P1 SYNCS.PHASECHK.TRANS64 P1, [R18+URZ], R17 ;  /* 0x00000011120095a7 */ /* 0x000ee4000802007f */
[----:B---3--:R-:W-:Y:S05]  /*a7f0*/  @!P1 BRA `(.L_x_25) ;  /* 0xfffffffc00ec9947 */ /* 0x008fea000383ffff */
[----:B------:R-:W-:Y:S05]  /*a800*/  BRA `(.L_x_24) ;  /* 0xffffff7400e07947 */ /* 0x000fea000383ffff */
.L_x_31:
[----:B-1----:R-:W-:-:S04]  /*a810*/  IMAD.U32 R21, RZ, RZ, UR16 ;  /* 0x00000010ff157e24 */ /* 0x002fc8000f8e00ff */
[----:B------:R1:W3:Y:S03]  /*a820*/  SYNCS.PHASECHK.TRANS64.TRYWAIT P1, [R21+URZ], R20 ;  /* 0x00000014150075a7 */ /* 0x0002e6000802017f */
[----:B---3--:R-:W-:Y:S05]  /*a830*/  @!P1 NANOSLEEP.SYNCS 0x989680 ;  /* 0x009896800000995d */ /* 0x008fea0003900000 */
[----:B------:R-:W3:Y:S02]  /*a840*/  @!P1 SYNCS.PHASECHK.TRANS64 P1, [R21+URZ], R20 ;  /* 0x00000014150095a7 */ /* 0x000ee4000802007f */
[----:B---3--:R-:W-:Y:S05]  /*a850*/  @!P1 BRA `(.L_x_31) ;  /* 0xfffffffc00ec9947 */ /* 0x008fea000383ffff */
[----:B------:R-:W-:Y:S05]  /*a860*/  BRA `(.L_x_30) ;  /* 0xffffff8000047947 */ /* 0x000fea000383ffff */
.L_x_41:
[----:B01----:R-:W-:-:S04]  /*a870*/  IMAD.U32 R19, RZ, RZ, UR11 ;  /* 0x0000000bff137e24 */ /* 0x003fc8000f8e00ff */
[----:B------:R0:W1:Y:S03]  /*a880*/  SYNCS.PHASECHK.TRANS64.TRYWAIT P1, [R19+URZ+0x8], R18 ;  /* 0x00000812130075a7 */ /* 0x000066000802017f */
[----:B-1----:R-:W-:Y:S05]  /*a890*/  @!P1 NANOSLEEP.SYNCS 0x989680 ;  /* 0x009896800000995d */ /* 0x002fea0003900000 */
[----:B------:R-:W1:Y:S02]  /*a8a0*/  @!P1 SYNCS.PHASECHK.TRANS64 P1, [R19+URZ+0x8], R18 ;  /* 0x00000812130095a7 */ /* 0x000e64000802007f */
[----:B-1----:R-:W-:Y:S05]  /*a8b0*/  @!P1 BRA `(.L_x_41) ;  /* 0xfffffffc00ec9947 */ /* 0x002fea000383ffff */
[----:B------:R-:W-:Y:S05]  /*a8c0*/  BRA `(.L_x_232) ;  /* 0xffffff8c00687947 */ /* 0x000fea000383ffff */
.L_x_178:
[----:B------:R-:W-:Y:S01]  /*a8d0*/  BSSY B1, `(.L_x_233) ;  /* 0x0000006000017945 */ /* 0x000fe20003800000 */
[----:B------:R-:W-:-:S07]  /*a8e0*/  IMAD.MOV.U32 R10, RZ, RZ, -0x1 ;  /* 0xffffffffff0a7424 */ /* 0x000fce00078e00ff */
[----:B------:R-:W-:Y:S05]  /*a8f0*/  WARPSYNC.COLLECTIVE R10, `(.L_x_234) ;  /* 0x000000000a0c7348 */ /* 0x000fea0003c00000 */
[----:B------:R-:W-:Y:S02]  /*a900*/  ELECT P1, UR62, PT ;  /* 0x00000000003e782f */ /* 0x000fe40003820000 */
[----:B------:R-:W-:Y:S01]  /*a910*/  MOV R10, UR62 ;  /* 0x0000003e000a7c02 */ /* 0x000fe20008000f00 */
[----:B------:R-:W-:Y:S10]  /*a920*/  ENDCOLLECTIVE ;  /* 0x000000000000791b */ /* 0x000ff40003800000 */
.L_x_234:
[----:B------:R-:W-:Y:S05]  /*a930*/  BSYNC B1 ;  /* 0x0000000000017941 */ /* 0x000fea0003800000 */
.L_x_233:
[----:B------:R-:W-:Y:S05]  /*a940*/  BRA `(.L_x_235) ;  /* 0xffffffdc00507947 */ /* 0x000fea000383ffff */
.L_x_181:
[----:B0-----:R0:W1:Y:S02]  /*a950*/  SYNCS.PHASECHK.TRANS64.TRYWAIT P1, [R19+URZ+0x128], R10 ;  /* 0x0001280a130075a7 */ /* 0x001064000802017f */
[----:B-1----:R-:W-:Y:S05]  /*a960*/  @!P1 NANOSLEEP.SYNCS 0x989680 ;  /* 0x009896800000995d */ /* 0x002fea0003900000 */
[----:B------:R-:W1:Y:S02]  /*a970*/  @!P1 SYNCS.PHASECHK.TRANS64 P1, [R19+URZ+0x128], R10 ;  /* 0x0001280a130095a7 */ /* 0x000e64000802007f */
[----:B-1----:R-:W-:Y:S05]  /*a980*/  @!P1 BRA `(.L_x_181) ;  /* 0xfffffffc00f09947 */ /* 0x002fea000383ffff */
[----:B------:R-:W-:Y:S05]  /*a990*/  BRA `(.L_x_236) ;  /* 0xffffffdc008c7947 */ /* 0x000fea000383ffff */
.L_x_190:
[----:B------:R-:W-:Y:S01]  /*a9a0*/  BSSY B0, `(.L_x_237) ;  /* 0x0000006000007945 */ /* 0x000fe20003800000 */
[----:B------:R-:W-:-:S07]  /*a9b0*/  IMAD.MOV.U32 R10, RZ, RZ, -0x1 ;  /* 0xffffffffff0a7424 */ /* 0x000fce00078e00ff */
[----:B------:R-:W-:Y:S05]  /*a9c0*/  WARPSYNC.COLLECTIVE R10, `(.L_x_238) ;  /* 0x000000000a0c7348 */ /* 0x000fea0003c00000 */
[----:B------:R-:W-:Y:S02]  /*a9d0*/  ELECT P1, UR62, PT ;  /* 0x00000000003e782f */ /* 0x000fe40003820000 */
[----:B------:R-:W-:Y:S01]  /*a9e0*/  MOV R10, UR62 ;  /* 0x0000003e000a7c02 */ /* 0x000fe20008000f00 */
[----:B------:R-:W-:Y:S10]  /*a9f0*/  ENDCOLLECTIVE ;  /* 0x000000000000791b */ /* 0x000ff40003800000 */
.L_x_238:
[----:B------:R-:W-:Y:S05]  /*aa00*/  BSYNC B0 ;  /* 0x0000000000007941 */ /* 0x000fea0003800000 */
.L_x_237:
[----:B------:R-:W-:Y:S01]  /*aa10*/  PLOP3.LUT P0, PT, P1, PT, PT, 0x80, 0x0 ;  /* 0x000000000000781c */ /* 0x000fe20000f0f070 */
[----:B------:R-:W-:-:S12]  /*aa20*/  BRA `(.L_x_239) ;  /* 0xffffffe400f07947 */ /* 0x000fd8000383ffff */
.L_x_194:
[----:B0-----:R0:W1:Y:S02]  /*aa30*/  SYNCS.PHASECHK.TRANS64.TRYWAIT P0, [R5+URZ], R2 ;  /* 0x00000002050075a7 */ /* 0x001064000800017f */
[----:B-1----:R-:W-:Y:S05]  /*aa40*/  @!P0 NANOSLEEP.SYNCS 0x989680 ;  /* 0x009896800000895d */ /* 0x002fea0003900000 */
[----:B------:R-:W1:Y:S02]  /*aa50*/  @!P0 SYNCS.PHASECHK.TRANS64 P0, [R5+URZ], R2 ;  /* 0x00000002050085a7 */ /* 0x000e64000800007f */
[----:B-1----:R-:W-:Y:S05]  /*aa60*/  @!P0 BRA `(.L_x_194) ;  /* 0xfffffffc00f08947 */ /* 0x002fea000383ffff */
[----:B------:R-:W-:Y:S05]  /*aa70*/  BRA `(.L_x_240) ;  /* 0xffffffe800307947 */ /* 0x000fea000383ffff */
.L_x_195:
[----:B0-----:R0:W1:Y:S02]  /*aa80*/  SYNCS.PHASECHK.TRANS64.TRYWAIT P0, [R7+URZ], R4 ;  /* 0x00000004070075a7 */ /* 0x001064000800017f */
[----:B-1----:R-:W-:Y:S05]  /*aa90*/  @!P0 NANOSLEEP.SYNCS 0x989680 ;  /* 0x009896800000895d */ /* 0x002fea0003900000 */
[----:B------:R-:W1:Y:S02]  /*aaa0*/  @!P0 SYNCS.PHASECHK.TRANS64 P0, [R7+URZ], R4 ;  /* 0x00000004070085a7 */ /* 0x000e64000800007f */
[----:B-1----:R-:W-:Y:S05]  /*aab0*/  @!P0 BRA `(.L_x_195) ;  /* 0xfffffffc00f08947 */ /* 0x002fea000383ffff */
[----:B------:R-:W-:Y:S05]  /*aac0*/  BRA `(.L_x_241) ;  /* 0xffffffe800407947 */ /* 0x000fea000383ffff */
.L_x_196:
[----:B0-----:R0:W1:Y:S02]  /*aad0*/  SYNCS.PHASECHK.TRANS64.TRYWAIT P0, [R6+URZ], R5 ;  /* 0x00000005060075a7 */ /* 0x001064000800017f */
[----:B-1----:R-:W-:Y:S05]  /*aae0*/  @!P0 NANOSLEEP.SYNCS 0x989680 ;  /* 0x009896800000895d */ /* 0x002fea0003900000 */
[----:B------:R-:W1:Y:S02]  /*aaf0*/  @!P0 SYNCS.PHASECHK.TRANS64 P0, [R6+URZ], R5 ;  /* 0x00000005060085a7 */ /* 0x000e64000800007f */
[----:B-1----:R-:W-:Y:S05]  /*ab00*/  @!P0 BRA `(.L_x_196) ;  /* 0xfffffffc00f08947 */ /* 0x002fea000383ffff */
[----:B------:R-:W-:Y:S05]  /*ab10*/  BRA `(.L_x_242) ;  /* 0xffffffe800507947 */ /* 0x000fea000383ffff */
.L_x_197:
[----:B0-----:R0:W1:Y:S02]  /*ab20*/  SYNCS.PHASECHK.TRANS64.TRYWAIT P0, [R9+URZ], R4 ;  /* 0x00000004090075a7 */ /* 0x001064000800017f */
[----:B-1----:R-:W-:Y:S05]  /*ab30*/  @!P0 NANOSLEEP.SYNCS 0x989680 ;  /* 0x009896800000895d */ /* 0x002fea0003900000 */
[----:B------:R-:W1:Y:S02]  /*ab40*/  @!P0 SYNCS.PHASECHK.TRANS64 P0, [R9+URZ], R4 ;  /* 0x00000004090085a7 */ /* 0x000e64000800007f */
[----:B-1----:R-:W-:Y:S05]  /*ab50*/  @!P0 BRA `(.L_x_197) ;  /* 0xfffffffc00f08947 */ /* 0x002fea000383ffff */
[----:B------:R-:W-:Y:S05]  /*ab60*/  BRA `(.L_x_243) ;  /* 0xffffffe800607947 */ /* 0x000fea000383ffff */
.L_x_198:
[----:B0-----:R0:W1:Y:S02]  /*ab70*/  SYNCS.PHASECHK.TRANS64.TRYWAIT P0, [R6+URZ], R5 ;  /* 0x00000005060075a7 */ /* 0x001064000800017f */
[----:B-1----:R-:W-:Y:S05]  /*ab80*/  @!P0 NANOSLEEP.SYNCS 0x989680 ;  /* 0x009896800000895d */ /* 0x002fea0003900000 */
[----:B------:R-:W1:Y:S02]  /*ab90*/  @!P0 SYNCS.PHASECHK.TRANS64 P0, [R6+URZ], R5 ;  /* 0x00000005060085a7 */ /* 0x000e64000800007f */
[----:B-1----:R-:W-:Y:S05]  /*aba0*/  @!P0 BRA `(.L_x_198) ;  /* 0xfffffffc00f08947 */ /* 0x002fea000383ffff */
[----:B------:R-:W-:Y:S05]  /*abb0*/  BRA `(.L_x_244) ;  /* 0xffffffe800707947 */ /* 0x000fea000383ffff */
.L_x_199:
[----:B0-----:R0:W1:Y:S02]  /*abc0*/  SYNCS.PHASECHK.TRANS64.TRYWAIT P0, [R9+URZ], R4 ;  /* 0x00000004090075a7 */ /* 0x001064000800017f */
[----:B-1----:R-:W-:Y:S05]  /*abd0*/  @!P0 NANOSLEEP.SYNCS 0x989680 ;  /* 0x009896800000895d */ /* 0x002fea0003900000 */
[----:B------:R-:W1:Y:S02]  /*abe0*/  @!P0 SYNCS.PHASECHK.TRANS64 P0, [R9+URZ], R4 ;  /* 0x00000004090085a7 */ /* 0x000e64000800007f */
[----:B-1----:R-:W-:Y:S05]  /*abf0*/  @!P0 BRA `(.L_x_199) ;  /* 0xfffffffc00f08947 */ /* 0x002fea000383ffff */
[----:B------:R-:W-:Y:S05]  /*ac00*/  BRA `(.L_x_245) ;  /* 0xffffffe800807947 */ /* 0x000fea000383ffff */
.L_x_200:
[----:B0-----:R0:W1:Y:S02]  /*ac10*/  SYNCS.PHASECHK.TRANS64.TRYWAIT P0, [R6+URZ], R5 ;  /* 0x00000005060075a7 */ /* 0x001064000800017f */
[----:B-1----:R-:W-:Y:S05]  /*ac20*/  @!P0 NANOSLEEP.SYNCS 0x989680 ;  /* 0x009896800000895d */ /* 0x002fea0003900000 */
[----:B------:R-:W1:Y:S02]  /*ac30*/  @!P0 SYNCS.PHASECHK.TRANS64 P0, [R6+URZ], R5 ;  /* 0x00000005060085a7 */ /* 0x000e64000800007f */
[----:B-1----:R-:W-:Y:S05]  /*ac40*/  @!P0 BRA `(.L_x_200) ;  /* 0xfffffffc00f08947 */ /* 0x002fea000383ffff */
[----:B------:R-:W-:Y:S05]  /*ac50*/  BRA `(.L_x_246) ;  /* 0xffffffe800907947 */ /* 0x000fea000383ffff */
.L_x_201:
[----:B0-----:R0:W1:Y:S02]  /*ac60*/  SYNCS.PHASECHK.TRANS64.TRYWAIT P0, [R9+URZ], R4 ;  /* 0x00000004090075a7 */ /* 0x001064000800017f */
[----:B-1----:R-:W-:Y:S05]  /*ac70*/  @!P0 NANOSLEEP.SYNCS 0x989680 ;  /* 0x009896800000895d */ /* 0x002fea0003900000 */
[----:B------:R-:W1:Y:S02]  /*ac80*/  @!P0 SYNCS.PHASECHK.TRANS64 P0, [R9+URZ], R4 ;  /* 0x00000004090085a7 */ /* 0x000e64000800007f */
[----:B-1----:R-:W-:Y:S05]  /*ac90*/  @!P0 BRA `(.L_x_201) ;  /* 0xfffffffc00f08947 */ /* 0x002fea000383ffff */
[----:B------:R-:W-:Y:S05]  /*aca0*/  BRA `(.L_x_247) ;  /* 0xffffffe800a07947 */ /* 0x000fea000383ffff */
.L_x_202:
[----:B0-----:R0:W1:Y:S02]  /*acb0*/  SYNCS.PHASECHK.TRANS64.TRYWAIT P0, [R6+URZ], R5 ;  /* 0x00000005060075a7 */ /* 0x001064000800017f */
[----:B-1----:R-:W-:Y:S05]  /*acc0*/  @!P0 NANOSLEEP.SYNCS 0x989680 ;  /* 0x009896800000895d */ /* 0x002fea0003900000 */
[----:B------:R-:W1:Y:S02]  /*acd0*/  @!P0 SYNCS.PHASECHK.TRANS64 P0, [R6+URZ], R5 ;  /* 0x00000005060085a7 */ /* 0x000e64000800007f */
[----:B-1----:R-:W-:Y:S05]  /*ace0*/  @!P0 BRA `(.L_x_202) ;  /* 0xfffffffc00f08947 */ /* 0x002fea000383ffff */
[----:B------:R-:W-:Y:S05]  /*acf0*/  BRA `(.L_x_248) ;  /* 0xffffffe800b07947 */ /* 0x000fea000383ffff */
.L_x_203:
[----:B0-----:R0:W1:Y:S02]  /*ad00*/  SYNCS.PHASECHK.TRANS64.TRYWAIT P0, [R9+URZ], R4 ;  /* 0x00000004090075a7 */ /* 0x001064000800017f */
[----:B-1----:R-:W-:Y:S05]  /*ad10*/  @!P0 NANOSLEEP.SYNCS 0x989680 ;  /* 0x009896800000895d */ /* 0x002fea0003900000 */
[----:B------:R-:W1:Y:S02]  /*ad20*/  @!P0 SYNCS.PHASECHK.TRANS64 P0, [R9+URZ], R4 ;  /* 0x00000004090085a7 */ /* 0x000e64000800007f */
[----:B-1----:R-:W-:Y:S05]  /*ad30*/  @!P0 BRA `(.L_x_203) ;  /* 0xfffffffc00f08947 */ /* 0x002fea000383ffff */
[----:B------:R-:W-:Y:S05]  /*ad40*/  BRA `(.L_x_249) ;  /* 0xffffffe800c07947 */ /* 0x000fea000383ffff */
.L_x_204:
[----:B0-----:R0:W1:Y:S02]  /*ad50*/  SYNCS.PHASECHK.TRANS64.TRYWAIT P0, [R6+URZ], R5 ;  /* 0x00000005060075a7 */ /* 0x001064000800017f */
[----:B-1----:R-:W-:Y:S05]  /*ad60*/  @!P0 NANOSLEEP.SYNCS 0x989680 ;  /* 0x009896800000895d */ /* 0x002fea0003900000 */
[----:B------:R-:W1:Y:S02]  /*ad70*/  @!P0 SYNCS.PHASECHK.TRANS64 P0, [R6+URZ], R5 ;  /* 0x00000005060085a7 */ /* 0x000e64000800007f */
[----:B-1----:R-:W-:Y:S05]  /*ad80*/  @!P0 BRA `(.L_x_204) ;  /* 0xfffffffc00f08947 */ /* 0x002fea000383ffff */
[----:B------:R-:W-:Y:S05]  /*ad90*/  BRA `(.L_x_250) ;  /* 0xffffffe800d07947 */ /* 0x000fea000383ffff */
.L_x_205:
[----:B0-----:R0:W1:Y:S02]  /*ada0*/  SYNCS.PHASECHK.TRANS64.TRYWAIT P0, [R9+URZ], R4 ;  /* 0x00000004090075a7 */ /* 0x001064000800017f */
[----:B-1----:R-:W-:Y:S05]  /*adb0*/  @!P0 NANOSLEEP.SYNCS 0x989680 ;  /* 0x009896800000895d */ /* 0x002fea0003900000 */
[----:B------:R-:W1:Y:S02]  /*adc0*/  @!P0 SYNCS.PHASECHK.TRANS64 P0, [R9+URZ], R4 ;  /* 0x00000004090085a7 */ /* 0x000e64000800007f */
[----:B-1----:R-:W-:Y:S05]  /*add0*/  @!P0 BRA `(.L_x_205) ;  /* 0xfffffffc00f08947 */ /* 0x002fea000383ffff */
[----:B------:R-:W-:Y:S05]  /*ade0*/  BRA `(.L_x_251) ;  /* 0xffffffe800e07947 */ /* 0x000fea000383ffff */
.L_x_206:
[----:B0-----:R0:W1:Y:S02]  /*adf0*/  SYNCS.PHASECHK.TRANS64.TRYWAIT P0, [R6+URZ], R5 ;  /* 0x00000005060075a7 */ /* 0x001064000800017f */
[----:B-1----:R-:W-:Y:S05]  /*ae00*/  @!P0 NANOSLEEP.SYNCS 0x989680 ;  /* 0x009896800000895d */ /* 0x002fea0003900000 */
[----:B------:R-:W1:Y:S02]  /*ae10*/  @!P0 SYNCS.PHASECHK.TRANS64 P0, [R6+URZ], R5 ;  /* 0x00000005060085a7 */ /* 0x000e64000800007f */
[----:B-1----:R-:W-:Y:S05]  /*ae20*/  @!P0 BRA `(.L_x_206) ;  /* 0xfffffffc00f08947 */ /* 0x002fea000383ffff */
[----:B------:R-:W-:Y:S05]  /*ae30*/  BRA `(.L_x_252) ;  /* 0xffffffe800f07947 */ /* 0x000fea000383ffff */
.L_x_207:
[----:B0-----:R0:W1:Y:S02]  /*ae40*/  SYNCS.PHASECHK.TRANS64.TRYWAIT P0, [R9+URZ], R4 ;  /* 0x00000004090075a7 */ /* 0x001064000800017f */
[----:B-1----:R-:W-:Y:S05]  /*ae50*/  @!P0 NANOSLEEP.SYNCS 0x989680 ;  /* 0x009896800000895d */ /* 0x002fea0003900000 */
[----:B------:R-:W1:Y:S02]  /*ae60*/  @!P0 SYNCS.PHASECHK.TRANS64 P0, [R9+URZ], R4 ;  /* 0x00000004090085a7 */ /* 0x000e64000800007f */
[----:B-1----:R-:W-:Y:S05]  /*ae70*/  @!P0 BRA `(.L_x_207) ;  /* 0xfffffffc00f08947 */ /* 0x002fea000383ffff */
[----:B------:R-:W-:Y:S05]  /*ae80*/  BRA `(.L_x_253) ;  /* 0xffffffec00007947 */ /* 0x000fea000383ffff */
.L_x_208:
[----:B0-----:R0:W1:Y:S02]  /*ae90*/  SYNCS.PHASECHK.TRANS64.TRYWAIT P0, [R6+URZ], R5 ;  /* 0x00000005060075a7 */ /* 0x001064000800017f */
[----:B-1----:R-:W-:Y:S05]  /*aea0*/  @!P0 NANOSLEEP.SYNCS 0x989680 ;  /* 0x009896800000895d */ /* 0x002fea0003900000 */
[----:B------:R-:W1:Y:S02]  /*aeb0*/  @!P0 SYNCS.PHASECHK.TRANS64 P0, [R6+URZ], R5 ;  /* 0x00000005060085a7 */ /* 0x000e64000800007f */
[----:B-1----:R-:W-:Y:S05]  /*aec0*/  @!P0 BRA `(.L_x_208) ;  /* 0xfffffffc00f08947 */ /* 0x002fea000383ffff */
[----:B------:R-:W-:Y:S05]  /*aed0*/  BRA `(.L_x_254) ;  /* 0xffffffec00107947 */ /* 0x000fea000383ffff */
.L_x_209:
[----:B0-----:R0:W1:Y:S02]  /*aee0*/  SYNCS.PHASECHK.TRANS64.TRYWAIT P0, [R9+URZ], R4 ;  /* 0x00000004090075a7 */ /* 0x001064000800017f */
[----:B-1----:R-:W-:Y:S05]  /*aef0*/  @!P0 NANOSLEEP.SYNCS 0x989680 ;  /* 0x009896800000895d */ /* 0x002fea0003900000 */
[----:B------:R-:W1:Y:S02]  /*af00*/  @!P0 SYNCS.PHASECHK.TRANS64 P0, [R9+URZ], R4 ;  /* 0x00000004090085a7 */ /* 0x000e64000800007f */
[----:B-1----:R-:W-:Y:S05]  /*af10*/  @!P0 BRA `(.L_x_209) ;  /* 0xfffffffc00f08947 */ /* 0x002fea000383ffff */
[----:B------:R-:W-:Y:S05]  /*af20*/  BRA `(.L_x_255) ;  /* 0xffffffec00207947 */ /* 0x000fea000383ffff */
.L_x_210:
[----:B0-----:R0:W1:Y:S02]  /*af30*/  SYNCS.PHASECHK.TRANS64.TRYWAIT P0, [R6+URZ], R5 ;  /* 0x00000005060075a7 */ /* 0x001064000800017f */
[----:B-1----:R-:W-:Y:S05]  /*af40*/  @!P0 NANOSLEEP.SYNCS 0x989680 ;  /* 0x009896800000895d */ /* 0x002fea0003900000 */
[----:B------:R-:W1:Y:S02]  /*af50*/  @!P0 SYNCS.PHASECHK.TRANS64 P0, [R6+URZ], R5 ;  /* 0x00000005060085a7 */ /* 0x000e64000800007f */
[----:B-1----:R-:W-:Y:S05]  /*af60*/  @!P0 BRA `(.L_x_210) ;  /* 0xfffffffc00f08947 */ /* 0x002fea000383ffff */
[----:B------:R-:W-:Y:S05]  /*af70*/  BRA `(.L_x_256) ;  /* 0xffffffec00307947 */ /* 0x000fea000383ffff */
.L_x_211:
[----:B0-----:R0:W1:Y:S02]  /*af80*/  SYNCS.PHASECHK.TRANS64.TRYWAIT P0, [R9+URZ], R4 ;  /* 0x00000004090075a7 */ /* 0x001064000800017f */
[----:B-1----:R-:W-:Y:S05]  /*af90*/  @!P0 NANOSLEEP.SYNCS 0x989680 ;  /* 0x009896800000895d */ /* 0x002fea0003900000 */
[----:B------:R-:W1:Y:S02]  /*afa0*/  @!P0 SYNCS.PHASECHK.TRANS64 P0, [R9+URZ], R4 ;  /* 0x00000004090085a7 */ /* 0x000e64000800007f */
[----:B-1----:R-:W-:Y:S05]  /*afb0*/  @!P0 BRA `(.L_x_211) ;  /* 0xfffffffc00f08947 */ /* 0x002fea000383ffff */
[----:B------:R-:W-:Y:S05]  /*afc0*/  BRA `(.L_x_257) ;  /* 0xffffffec00407947 */ /* 0x000fea000383ffff */
.L_x_212:
[----:B0-----:R0:W1:Y:S02]  /*afd0*/  SYNCS.PHASECHK.TRANS64.TRYWAIT P0, [R6+URZ], R5 ;  /* 0x00000005060075a7 */ /* 0x001064000800017f */
[----:B-1----:R-:W-:Y:S05]  /*afe0*/  @!P0 NANOSLEEP.SYNCS 0x989680 ;  /* 0x009896800000895d */ /* 0x002fea0003900000 */
[----:B------:R-:W1:Y:S02]  /*aff0*/  @!P0 SYNCS.PHASECHK.TRANS64 P0, [R6+URZ], R5 ;  /* 0x00000005060085a7 */ /* 0x000e64000800007f */
[----:B-1----:R-:W-:Y:S05]  /*b000*/  @!P0 BRA `(.L_x_212) ;  /* 0xfffffffc00f08947 */ /* 0x002fea000383ffff */
[----:B------:R-:W-:Y:S05]  /*b010*/  BRA `(.L_x_258) ;  /* 0xffffffec00507947 */ /* 0x000fea000383ffff */
.L_x_213:
[----:B0-----:R0:W1:Y:S02]  /*b020*/  SYNCS.PHASECHK.TRANS64.TRYWAIT P0, [R9+URZ], R4 ;  /* 0x00000004090075a7 */ /* 0x001064000800017f */
[----:B-1----:R-:W-:Y:S05]  /*b030*/  @!P0 NANOSLEEP.SYNCS 0x989680 ;  /* 0x009896800000895d */ /* 0x002fea0003900000 */
[----:B------:R-:W1:Y:S02]  /*b040*/  @!P0 SYNCS.PHASECHK.TRANS64 P0, [R9+URZ], R4 ;  /* 0x00000004090085a7 */ /* 0x000e64000800007f */
[----:B-1----:R-:W-:Y:S05]  /*b050*/  @!P0 BRA `(.L_x_213) ;  /* 0xfffffffc00f08947 */ /* 0x002fea000383ffff */
[----:B------:R-:W-:Y:S05]  /*b060*/  BRA `(.L_x_259) ;  /* 0xffffffec00607947 */ /* 0x000fea000383ffff */
.L_x_214:
[----:B0-----:R0:W1:Y:S02]  /*b070*/  SYNCS.PHASECHK.TRANS64.TRYWAIT P0, [R6+URZ], R5 ;  /* 0x00000005060075a7 */ /* 0x001064000800017f */
[----:B-1----:R-:W-:Y:S05]  /*b080*/  @!P0 NANOSLEEP.SYNCS 0x989680 ;  /* 0x009896800000895d */ /* 0x002fea0003900000 */
[----:B------:R-:W1:Y:S02]  /*b090*/  @!P0 SYNCS.PHASECHK.TRANS64 P0, [R6+URZ], R5 ;  /* 0x00000005060085a7 */ /* 0x000e64000800007f */
[----:B-1----:R-:W-:Y:S05]  /*b0a0*/  @!P0 BRA `(.L_x_214) ;  /* 0xfffffffc00f08947 */ /* 0x002fea000383ffff */
[----:B------:R-:W-:Y:S05]  /*b0b0*/  BRA `(.L_x_260) ;  /* 0xffffffec00707947 */ /* 0x000fea000383ffff */
.L_x_215:
[----:B0-----:R0:W1:Y:S02]  /*b0c0*/  SYNCS.PHASECHK.TRANS64.TRYWAIT P0, [R9+URZ], R4 ;  /* 0x00000004090075a7 */ /* 0x001064000800017f */
[----:B-1----:R-:W-:Y:S05]  /*b0d0*/  @!P0 NANOSLEEP.SYNCS 0x989680 ;  /* 0x009896800000895d */ /* 0x002fea0003900000 */
[----:B------:R-:W1:Y:S02]  /*b0e0*/  @!P0 SYNCS.PHASECHK.TRANS64 P0, [R9+URZ], R4 ;  /* 0x00000004090085a7 */ /* 0x000e64000800007f */
[----:B-1----:R-:W-:Y:S05]  /*b0f0*/  @!P0 BRA `(.L_x_215) ;  /* 0xfffffffc00f08947 */ /* 0x002fea000383ffff */
[----:B------:R-:W-:Y:S05]  /*b100*/  BRA `(.L_x_261) ;  /* 0xffffffec00807947 */ /* 0x000fea000383ffff */
.L_x_216:
[----:B0-----:R0:W1:Y:S02]  /*b110*/  SYNCS.PHASECHK.TRANS64.TRYWAIT P0, [R6+URZ], R5 ;  /* 0x00000005060075a7 */ /* 0x001064000800017f */
[----:B-1----:R-:W-:Y:S05]  /*b120*/  @!P0 NANOSLEEP.SYNCS 0x989680 ;  /* 0x009896800000895d */ /* 0x002fea0003900000 */
[----:B------:R-:W1:Y:S02]  /*b130*/  @!P0 SYNCS.PHASECHK.TRANS64 P0, [R6+URZ], R5 ;  /* 0x00000005060085a7 */ /* 0x000e64000800007f */
[----:B-1----:R-:W-:Y:S05]  /*b140*/  @!P0 BRA `(.L_x_216) ;  /* 0xfffffffc00f08947 */ /* 0x002fea000383ffff */
[----:B------:R-:W-:Y:S05]  /*b150*/  BRA `(.L_x_262) ;  /* 0xffffffec00907947 */ /* 0x000fea000383ffff */
.L_x_217:
[----:B0-----:R0:W1:Y:S02]  /*b160*/  SYNCS.PHASECHK.TRANS64.TRYWAIT P0, [R9+URZ], R4 ;  /* 0x00000004090075a7 */ /* 0x001064000800017f */
[----:B-1----:R-:W-:Y:S05]  /*b170*/  @!P0 NANOSLEEP.SYNCS 0x989680 ;  /* 0x009896800000895d */ /* 0x002fea0003900000 */
[----:B------:R-:W1:Y:S02]  /*b180*/  @!P0 SYNCS.PHASECHK.TRANS64 P0, [R9+URZ], R4 ;  /* 0x00000004090085a7 */ /* 0x000e64000800007f */
[----:B-1----:R-:W-:Y:S05]  /*b190*/  @!P0 BRA `(.L_x_217) ;  /* 0xfffffffc00f08947 */ /* 0x002fea000383ffff */
[----:B------:R-:W-:Y:S05]  /*b1a0*/  BRA `(.L_x_263) ;  /* 0xffffffec00a07947 */ /* 0x000fea000383ffff */
.L_x_218:
[----:B0-----:R0:W1:Y:S02]  /*b1b0*/  SYNCS.PHASECHK.TRANS64.TRYWAIT P0, [R6+URZ], R5 ;  /* 0x00000005060075a7 */ /* 0x001064000800017f */
[----:B-1----:R-:W-:Y:S05]  /*b1c0*/  @!P0 NANOSLEEP.SYNCS 0x989680 ;  /* 0x009896800000895d */ /* 0x002fea0003900000 */
[----:B------:R-:W1:Y:S02]  /*b1d0*/  @!P0 SYNCS.PHASECHK.TRANS64 P0, [R6+URZ], R5 ;  /* 0x00000005060085a7 */ /* 0x000e64000800007f */
[----:B-1----:R-:W-:Y:S05]  /*b1e0*/  @!P0 BRA `(.L_x_218) ;  /* 0xfffffffc00f08947 */ /* 0x002fea000383ffff */
[----:B------:R-:W-:Y:S05]  /*b1f0*/  BRA `(.L_x_264) ;  /* 0xffffffec00b07947 */ /* 0x000fea000383ffff */
.L_x_219:
[----:B0-----:R0:W1:Y:S02]  /*b200*/  SYNCS.PHASECHK.TRANS64.TRYWAIT P0, [R9+URZ], R4 ;  /* 0x00000004090075a7 */ /* 0x001064000800017f */
[----:B-1----:R-:W-:Y:S05]  /*b210*/  @!P0 NANOSLEEP.SYNCS 0x989680 ;  /* 0x009896800000895d */ /* 0x002fea0003900000 */
[----:B------:R-:W1:Y:S02]  /*b220*/  @!P0 SYNCS.PHASECHK.TRANS64 P0, [R9+URZ], R4 ;  /* 0x00000004090085a7 */ /* 0x000e64000800007f */
[----:B-1----:R-:W-:Y:S05]  /*b230*/  @!P0 BRA `(.L_x_219) ;  /* 0xfffffffc00f08947 */ /* 0x002fea000383ffff */
[----:B------:R-:W-:Y:S05]  /*b240*/  BRA `(.L_x_265) ;  /* 0xffffffec00c07947 */ /* 0x000fea000383ffff */
.L_x_220:
[----:B0-----:R0:W1:Y:S02]  /*b250*/  SYNCS.PHASECHK.TRANS64.TRYWAIT P0, [R6+URZ], R5 ;  /* 0x00000005060075a7 */ /* 0x001064000800017f */
[----:B-1----:R-:W-:Y:S05]  /*b260*/  @!P0 NANOSLEEP.SYNCS 0x989680 ;  /* 0x009896800000895d */ /* 0x002fea0003900000 */
[----:B------:R-:W1:Y:S02]  /*b270*/  @!P0 SYNCS.PHASECHK.TRANS64 P0, [R6+URZ], R5 ;  /* 0x00000005060085a7 */ /* 0x000e64000800007f */
[----:B-1----:R-:W-:Y:S05]  /*b280*/  @!P0 BRA `(.L_x_220) ;  /* 0xfffffffc00f08947 */ /* 0x002fea000383ffff */
[----:B------:R-:W-:Y:S05]  /*b290*/  BRA `(.L_x_266) ;  /* 0xffffffec00d07947 */ /* 0x000fea000383ffff */
.L_x_221:
[----:B0-----:R0:W1:Y:S02]  /*b2a0*/  SYNCS.PHASECHK.TRANS64.TRYWAIT P0, [R9+URZ], R4 ;  /* 0x00000004090075a7 */ /* 0x001064000800017f */
[----:B-1----:R-:W-:Y:S05]  /*b2b0*/  @!P0 NANOSLEEP.SYNCS 0x989680 ;  /* 0x009896800000895d */ /* 0x002fea0003900000 */
[----:B------:R-:W1:Y:S02]  /*b2c0*/  @!P0 SYNCS.PHASECHK.TRANS64 P0, [R9+URZ], R4 ;  /* 0x00000004090085a7 */ /* 0x000e64000800007f */
[----:B-1----:R-:W-:Y:S05]  /*b2d0*/  @!P0 BRA `(.L_x_221) ;  /* 0xfffffffc00f08947 */ /* 0x002fea000383ffff */
[----:B------:R-:W-:Y:S05]  /*b2e0*/  BRA `(.L_x_267) ;  /* 0xffffffec00e07947 */ /* 0x000fea000383ffff */
.L_x_222:
[----:B0-----:R0:W1:Y:S02]  /*b2f0*/  SYNCS.PHASECHK.TRANS64.TRYWAIT P0, [R6+URZ], R5 ;  /* 0x00000005060075a7 */ /* 0x001064000800017f */
[----:B-1----:R-:W-:Y:S05]  /*b300*/  @!P0 NANOSLEEP.SYNCS 0x989680 ;  /* 0x009896800000895d */ /* 0x002fea0003900000 */
[----:B------:R-:W1:Y:S02]  /*b310*/  @!P0 SYNCS.PHASECHK.TRANS64 P0, [R6+URZ], R5 ;  /* 0x00000005060085a7 */ /* 0x000e64000800007f */
[----:B-1----:R-:W-:Y:S05]  /*b320*/  @!P0 BRA `(.L_x_222) ;  /* 0xfffffffc00f08947 */ /* 0x002fea000383ffff */
[----:B------:R-:W-:Y:S05]  /*b330*/  BRA `(.L_x_268) ;  /* 0xffffffec00f07947 */ /* 0x000fea000383ffff */
.L_x_223:
[----:B0-----:R0:W1:Y:S02]  /*b340*/  SYNCS.PHASECHK.TRANS64.TRYWAIT P0, [R9+URZ], R4 ;  /* 0x00000004090075a7 */ /* 0x001064000800017f */
[----:B-1----:R-:W-:Y:S05]  /*b350*/  @!P0 NANOSLEEP.SYNCS 0x989680 ;  /* 0x009896800000895d */ /* 0x002fea0003900000 */
[----:B------:R-:W1:Y:S02]  /*b360*/  @!P0 SYNCS.PHASECHK.TRANS64 P0, [R9+URZ], R4 ;  /* 0x00000004090085a7 */ /* 0x000e64000800007f */
[----:B-1----:R-:W-:Y:S05]  /*b370*/  @!P0 BRA `(.L_x_223) ;  /* 0xfffffffc00f08947 */ /* 0x002fea000383ffff */
[----:B------:R-:W-:Y:S05]  /*b380*/  BRA `(.L_x_269) ;  /* 0xfffffff000007947 */ /* 0x000fea000383ffff */
.L_x_224:
[----:B0-----:R0:W1:Y:S02]  /*b390*/  SYNCS.PHASECHK.TRANS64.TRYWAIT P0, [R6+URZ], R5 ;  /* 0x00000005060075a7 */ /* 0x001064000800017f */
[----:B-1----:R-:W-:Y:S05]  /*b3a0*/  @!P0 NANOSLEEP.SYNCS 0x989680 ;  /* 0x009896800000895d */ /* 0x002fea0003900000 */
[----:B------:R-:W1:Y:S02]  /*b3b0*/  @!P0 SYNCS.PHASECHK.TRANS64 P0, [R6+URZ], R5 ;  /* 0x00000005060085a7 */ /* 0x000e64000800007f */
[----:B-1----:R-:W-:Y:S05]  /*b3c0*/  @!P0 BRA `(.L_x_224) ;  /* 0xfffffffc00f08947 */ /* 0x002fea000383ffff */
[----:B------:R-:W-:Y:S05]  /*b3d0*/  BRA `(.L_x_270) ;  /* 0xfffffff000107947 */ /* 0x000fea000383ffff */
.L_x_225:
[----:B0-----:R0:W1:Y:S02]  /*b3e0*/  SYNCS.PHASECHK.TRANS64.TRYWAIT P0, [R9+URZ], R4 ;  /* 0x00000004090075a7 */ /* 0x001064000800017f */
[----:B-1----:R-:W-:Y:S05]  /*b3f0*/  @!P0 NANOSLEEP.SYNCS 0x989680 ;  /* 0x009896800000895d */ /* 0x002fea0003900000 */
[----:B------:R-:W1:Y:S02]  /*b400*/  @!P0 SYNCS.PHASECHK.TRANS64 P0, [R9+URZ], R4 ;  /* 0x00000004090085a7 */ /* 0x000e64000800007f */
[----:B-1----:R-:W-:Y:S05]  /*b410*/  @!P0 BRA `(.L_x_225) ;  /* 0xfffffffc00f08947 */ /* 0x002fea000383ffff */
[----:B------:R-:W-:Y:S05]  /*b420*/  BRA `(.L_x_271) ;  /* 0xfffffff000207947 */ /* 0x000fea000383ffff */
.L_x_226:
[----:B0-----:R0:W1:Y:S02]  /*b430*/  SYNCS.PHASECHK.TRANS64.TRYWAIT P0, [R6+URZ], R5 ;  /* 0x00000005060075a7 */ /* 0x001064000800017f */
[----:B-1----:R-:W-:Y:S05]  /*b440*/  @!P0 NANOSLEEP.SYNCS 0x989680 ;  /* 0x009896800000895d */ /* 0x002fea0003900000 */
[----:B------:R-:W1:Y:S02]  /*b450*/  @!P0 SYNCS.PHASECHK.TRANS64 P0, [R6+URZ], R5 ;  /* 0x00000005060085a7 */ /* 0x000e64000800007f */
[----:B-1----:R-:W-:Y:S05]  /*b460*/  @!P0 BRA `(.L_x_226) ;  /* 0xfffffffc00f08947 */ /* 0x002fea000383ffff */
[----:B------:R-:W-:Y:S05]  /*b470*/  BRA `(.L_x_272) ;  /* 0xfffffff000307947 */ /* 0x000fea000383ffff */
.L_x_227:
[----:B0-----:R0:W1:Y:S02]  /*b480*/  SYNCS.PHASECHK.TRANS64.TRYWAIT P0, [R9+URZ], R4 ;  /* 0x00000004090075a7 */ /* 0x001064000800017f */
[----:B-1----:R-:W-:Y:S05]  /*b490*/  @!P0 NANOSLEEP.SYNCS 0x989680 ;  /* 0x009896800000895d */ /* 0x002fea0003900000 */
[----:B------:R-:W1:Y:S02]  /*b4a0*/  @!P0 SYNCS.PHASECHK.TRANS64 P0, [R9+URZ], R4 ;  /* 0x00000004090085a7 */ /* 0x000e64000800007f */
[----:B-1----:R-:W-:Y:S05]  /*b4b0*/  @!P0 BRA `(.L_x_227) ;  /* 0xfffffffc00f08947 */ /* 0x002fea000383ffff */
[----:B------:R-:W-:Y:S05]  /*b4c0*/  BRA `(.L_x_273) ;  /* 0xfffffff000407947 */ /* 0x000fea000383ffff */
.L_x_228:
[----:B0-----:R0:W1:Y:S02]  /*b4d0*/  SYNCS.PHASECHK.TRANS64.TRYWAIT P0, [R8+URZ], R5 ;  /* 0x00000005080075a7 */ /* 0x001064000800017f */
[----:B-1----:R-:W-:Y:S05]  /*b4e0*/  @!P0 NANOSLEEP.SYNCS 0x989680 ;  /* 0x009896800000895d */ /* 0x002fea0003900000 */
[----:B------:R-:W1:Y:S02]  /*b4f0*/  @!P0 SYNCS.PHASECHK.TRANS64 P0, [R8+URZ], R5 ;  /* 0x00000005080085a7 */ /* 0x000e64000800007f */
[----:B-1----:R-:W-:Y:S05]  /*b500*/  @!P0 BRA `(.L_x_228) ;  /* 0xfffffffc00f08947 */ /* 0x002fea000383ffff */
[----:B------:R-:W-:Y:S05]  /*b510*/  BRA `(.L_x_274) ;  /* 0xfffffff000507947 */ /* 0x000fea000383ffff */
.L_x_229:
[----:B-1----:R1:W2:Y:S02]  /*b520*/  SYNCS.PHASECHK.TRANS64.TRYWAIT P0, [R11+URZ], R6 ;  /* 0x000000060b0075a7 */ /* 0x0022a4000800017f */
[----:B--2---:R-:W-:Y:S05]  /*b530*/  @!P0 NANOSLEEP.SYNCS 0x989680 ;  /* 0x009896800000895d */ /* 0x004fea0003900000 */
[----:B------:R-:W2:Y:S02]  /*b540*/  @!P0 SYNCS.PHASECHK.TRANS64 P0, [R11+URZ], R6 ;  /* 0x000000060b0085a7 */ /* 0x000ea4000800007f */
[----:B--2---:R-:W-:Y:S05]  /*b550*/  @!P0 BRA `(.L_x_229) ;  /* 0xfffffffc00f08947 */ /* 0x004fea000383ffff */
[----:B------:R-:W-:Y:S05]  /*b560*/  BRA `(.L_x_275) ;  /* 0xfffffff000587947 */ /* 0x000fea000383ffff */
.L_x_276:
[----:B------:R-:W-:-:S00]  /*b570*/  BRA `(.L_x_276) ;  /* 0xfffffffc00fc7947 */ /* 0x000fc0000383ffff */
[----:B------:R-:W-:-:S00]  /*b580*/  NOP ;  /* 0x0000000000007918 */ /* 0x000fc00000000000 */
[----:B------:R-:W-:-:S00]  /*b590*/  NOP ;  /* 0x0000000000007918 */ /* 0x000fc00000000000 */
[----:B------:R-:W-:-:S00]  /*b5a0*/  NOP ;  /* 0x0000000000007918 */ /* 0x000fc00000000000 */
[----:B------:R-:W-:-:S00]  /*b5b0*/  NOP ;  /* 0x0000000000007918 */ /* 0x000fc00000000000 */
[----:B------:R-:W-:-:S00]  /*b5c0*/  NOP ;  /* 0x0000000000007918 */ /* 0x000fc00000000000 */
[----:B------:R-:W-:-:S00]  /*b5d0*/  NOP ;  /* 0x0000000000007918 */ /* 0x000fc00000000000 */
[----:B------:R-:W-:-:S00]  /*b5e0*/  NOP ;  /* 0x0000000000007918 */ /* 0x000fc00000000000 */
[----:B------:R-:W-:-:S00]  /*b5f0*/  NOP ;  /* 0x0000000000007918 */ /* 0x000fc00000000000 */
.L_x_277:


//--------------------- .nv.shared._ZN7cutlass13device_kernelINS_4gemm6kernel13GemmUniversalIN4cute5tupleIJiiiiEEENS1_10collective13CollectiveMmaINS1_37MainloopSm90TmaGmmaWarpSpecializedFP8ILi37ENS5_IJNS4_1CILi1EEENSA_ILi4EEESB_EEENS1_32KernelTmaWarpSpecializedPingpongEEENS5_IJNSA_ILi64EEENSA_ILi128EEENSA_ILi32EEEEEENS_12float_e5m2_tENS5_IJlSB_lEEESK_SL_NS4_8TiledMMAINS4_8MMA_AtomIJNS4_4SM904GMMA31MMA_64x128x32_F32E5M2E5M2_SS_TNILNSP_7ScaleInE1ELSR_1EEEEEENS4_6LayoutINS5_IJSB_SB_SB_EEENS5_IJNSA_ILi0EEESW_SW_EEEEENS5_IJNS4_10UnderscoreESZ_SZ_EEEEENS4_23SM90_TMA_LOAD_MULTICASTENS4_14ComposedLayoutINS4_7SwizzleILi1ELi4ELi3EEENS4_18smem_ptr_flag_bitsILi8EEENSU_INS5_IJNSA_ILi8EEESI_EEENS5_IJSI_SB_EEEEEEEvNS4_8identityENS4_13SM90_TMA_LOADES1C_vS1D_EENS_8epilogue10collective6detail29Sm90TmaWarpSpecializedAdapterINS1H_15DefaultEpilogueISK_SL_SL_NS1G_6thread17LinearCombinationISK_Li1EffLNS1L_9ScaleType4KindE0ELNS_15FloatRoundStyleE2ESK_EENS1_15EpilogueDefaultEEEEEvvEEEEvNT_6ParamsE --------------------------
	.section	.nv.shared._ZN7cutlass13device_kernelINS_4gemm6kernel13GemmUniversalIN4cute5tupleIJiiiiEEENS1_10collective13CollectiveMmaINS1_37MainloopSm90TmaGmmaWarpSpecializedFP8ILi37ENS5_IJNS4_1CILi1EEENSA_ILi4EEESB_EEENS1_32KernelTmaWarpSpecializedPingpongEEENS5_IJNSA_ILi64EEENSA_ILi128EEENSA_ILi32EEEEEENS_12float_e5m2_tENS5_IJlSB_lEEESK_SL_NS4_8TiledMMAINS4_8MMA_AtomIJNS4_4SM904GMMA31MMA_64x128x32_F32E5M2E5M2_SS_TNILNSP_7ScaleInE1ELSR_1EEEEEENS4_6LayoutINS5_IJSB_SB_SB_EEENS5_IJNSA_ILi0EEESW_SW_EEEEENS5_IJNS4_10UnderscoreESZ_SZ_EEEEENS4_23SM90_TMA_LOAD_MULTICASTENS4_14ComposedLayoutINS4_7SwizzleILi1ELi4ELi3EEENS4_18smem_ptr_flag_bitsILi8EEENSU_INS5_IJNSA_ILi8EEESI_EEENS5_IJSI_SB_EEEEEEEvNS4_8identityENS4_13SM90_TMA_LOADES1C_vS1D_EENS_8epilogue10collective6detail29Sm90TmaWarpSpecializedAdapterINS1H_15DefaultEpilogueISK_SL_SL_NS1G_6thread17LinearCombinationISK_Li1EffLNS1L_9ScaleType4KindE0ELNS_15FloatRoundStyleE2ESK_EENS1_15EpilogueDefaultEEEEEvvEEEEvNT_6ParamsE,"aw",@nobits
	.sectionflags	@""
	.align	16
	.zero		1024


//--------------------- .nv.shared.reserved.0     --------------------------
	.section	.nv.shared.reserved.0,"aw",@nobits
	.weak		__nv_reservedSMEM_offset_0_alias
	.size		__nv_reservedSMEM_offset_0_alias, 0, 0
	.other		__nv_reservedSMEM_offset_0_alias,@"STO_CUDA_RESERVED_SHARED STV_DEFAULT"
__nv_reservedSMEM_offset_0_alias:
	.zero		0


//--------------------- .nv.global                --------------------------
	.section	.nv.global,"aw",@nobits
.nv.global:
	.type		_ZN40_INTERNAL_25e009ce_4_k_cu_811c8782_166914cute1_E,@object
	.size		_ZN40_INTERNAL_25e009ce_4_k_cu_811c8782_166914cute1_E,(_ZN40_INTERNAL_25e009ce_4_k_cu_811c8782_166914cuda3std3__45__cpo6cbeginE - _ZN40_INTERNAL_25e009ce_4_k_cu_811c8782_166914cute1_E)
_ZN40_INTERNAL_25e009ce_4_k_cu_811c8782_166914cute1_E:
	.zero		1
	.type		_ZN40_INTERNAL_25e009ce_4_k_cu_811c8782_166914cuda3std3__45__cpo6cbeginE,@object
	.size		_ZN40_INTERNAL_25e009ce_4_k_cu_811c8782_166914cuda3std3__45__cpo6cbeginE,(_ZN40_INTERNAL_25e009ce_4_k_cu_811c8782_166914cuda3std3__48in_placeE - _ZN40_INTERNAL_25e009ce_4_k_cu_811c8782_166914cuda3std3__45__cpo6cbeginE)
_ZN40_INTERNAL_25e009ce_4_k_cu_811c8782_166914cuda3std3__45__cpo6cbeginE:
	.zero		1
	.type		_ZN40_INTERNAL_25e009ce_4_k_cu_811c8782_166914cuda3std3__48in_placeE,@object
	.size		_ZN40_INTERNAL_25e009ce_4_k_cu_811c8782_166914cuda3std3__48in_placeE,(_ZN40_INTERNAL_25e009ce_4_k_cu_811c8782_166914cuda3std6ranges3__45__cpo9iter_moveE - _ZN40_INTERNAL_25e009ce_4_k_cu_811c8782_166914cuda3std3__48in_placeE)
_ZN40_INTERNAL_25e009ce_4_k_cu_811c8782_166914cuda3std3__48in_placeE:
	.zero		1
	.type		_ZN40_INTERNAL_25e009ce_4_k_cu_811c8782_166914cuda3std6ranges3__45__cpo9iter_moveE,@object
	.size		_ZN40_INTERNAL_25e009ce_4_k_cu_811c8782_166914cuda3std6ranges3__45__cpo9iter_moveE,(_ZN40_INTERNAL_25e009ce_4_k_cu_811c8782_166914cuda3std3__45__cpo5beginE - _ZN40_INTERNAL_25e009ce_4_k_cu_811c8782_166914cuda3std6ranges3__45__cpo9iter_moveE)
_ZN40_INTERNAL_25e009ce_4_k_cu_811c8782_166914cuda3std6ranges3__45__cpo9iter_moveE:
	.zero		1
	.type		_ZN40_INTERNAL_25e009ce_4_k_cu_811c8782_166914cuda3std3__45__cpo5beginE,@object
	.size		_ZN40_INTERNAL_25e009ce_4_k_cu_811c8782_166914cuda3std3__45__cpo5beginE,(_ZN40_INTERNAL_25e009ce_4_k_cu_811c8782_166914cuda3std3__442_GLOBAL__N__25e009ce_4_k_cu_811c8782_166916ignoreE - _ZN40_INTERNAL_25e009ce_4_k_cu_811c8782_166914cuda3std3__45__cpo5beginE)
_ZN40_INTERNAL_25e009ce_4_k_cu_811c8782_166914cuda3std3__45__cpo5beginE:
	.zero		1
	.type		_ZN40_INTERNAL_25e009ce_4_k_cu_811c8782_166914cuda3std3__442_GLOBAL__N__25e009ce_4_k_cu_811c8782_166916ignoreE,@object
	.size		_ZN40_INTERNAL_25e009ce_4_k_cu_811c8782_166914cuda3std3__442_GLOBAL__N__25e009ce_4_k_cu_811c8782_166916ignoreE,(_ZN40_INTERNAL_25e009ce_4_k_cu_811c8782_166914cute7productE - _ZN40_INTERNAL_25e009ce_4_k_cu_811c8782_166914cuda3std3__442_GLOBAL__N__25e009ce_4_k_cu_811c8782_166916ignoreE)
_ZN40_INTERNAL_25e009ce_4_k_cu_811c8782_166914cuda3std3__442_GLOBAL__N__25e009ce_4_k_cu_811c8782_166916ignoreE:
	.zero		1
	.type		_ZN40_INTERNAL_25e009ce_4_k_cu_811c8782_166914cute7productE,@object
	.size		_ZN40_INTERNAL_25e009ce_4_k_cu_811c8782_166914cute7productE,(_ZN40_INTERNAL_25e009ce_4_k_cu_811c8782_166914cuda3std3__45__cpo3endE - _ZN40_INTERNAL_25e009ce_4_k_cu_811c8782_166914cute7productE)
_ZN40_INTERNAL_25e009ce_4_k_cu_811c8782_166914cute7productE:
	.zero		1
	.type		_ZN40_INTERNAL_25e009ce_4_k_cu_811c8782_166914cuda3std3__45__cpo3endE,@object
	.size		_ZN40_INTERNAL_25e009ce_4_k_cu_811c8782_166914cuda3std3__45__cpo3endE,(_ZN40_INTERNAL_25e009ce_4_k_cu_811c8782_166914cuda3std3__419piecewise_constructE - _ZN40_INTERNAL_25e009ce_4_k_cu_811c8782_166914cuda3std3__45__cpo3endE)
_ZN40_INTERNAL_25e009ce_4_k_cu_811c8782_166914cuda3std3__45__cpo3endE:
	.zero		1
	.type		_ZN40_INTERNAL_25e009ce_4_k_cu_811c8782_166914cuda3std3__419piecewise_constructE,@object
	.size		_ZN40_INTERNAL_25e009ce_4_k_cu_811c8782_166914cuda3std3__419piecewise_constructE,(_ZN40_INTERNAL_25e009ce_4_k_cu_811c8782_166914cuda3std3__45__cpo4cendE - _ZN40_INTERNAL_25e009ce_4_k_cu_811c8782_166914cuda3std3__419piecewise_constructE)
_ZN40_INTERNAL_25e009ce_4_k_cu_811c8782_166914cuda3std3__419piecewise_constructE:
	.zero		1
	.type		_ZN40_INTERNAL_25e009ce_4_k_cu_811c8782_166914cuda3std3__45__cpo4cendE,@object
	.size		_ZN40_INTERNAL_25e009ce_4_k_cu_811c8782_166914cuda3std3__45__cpo4cendE,(_ZN40_INTERNAL_25e009ce_4_k_cu_811c8782_166914cuda3std6ranges3__45__cpo4swapE - _ZN40_INTERNAL_25e009ce_4_k_cu_811c8782_166914cuda3std3__45__cpo4cendE)
_ZN40_INTERNAL_25e009ce_4_k_cu_811c8782_166914cuda3std3__45__cpo4cendE:
	.zero		1
	.type		_ZN40_INTERNAL_25e009ce_4_k_cu_811c8782_166914cuda3std6ranges3__45__cpo4swapE,@object
	.size		_ZN40_INTERNAL_25e009ce_4_k_cu_811c8782_166914cuda3std6ranges3__45__cpo4swapE,(.L_7 - _ZN40_INTERNAL_25e009ce_4_k_cu_811c8782_166914cuda3std6ranges3__45__cpo4swapE)
_ZN40_INTERNAL_25e009ce_4_k_cu_811c8782_166914cuda3std6ranges3__45__cpo4swapE:
	.zero		1
.L_7:


//--------------------- .nv.constant0._ZN7cutlass13device_kernelINS_4gemm6kernel13GemmUniversalIN4cute5tupleIJiiiiEEENS1_10collective13CollectiveMmaINS1_37MainloopSm90TmaGmmaWarpSpecializedFP8ILi37ENS5_IJNS4_1CILi1EEENSA_ILi4EEESB_EEENS1_32KernelTmaWarpSpecializedPingpongEEENS5_IJNSA_ILi64EEENSA_ILi128EEENSA_ILi32EEEEEENS_12float_e5m2_tENS5_IJlSB_lEEESK_SL_NS4_8TiledMMAINS4_8MMA_AtomIJNS4_4SM904GMMA31MMA_64x128x32_F32E5M2E5M2_SS_TNILNSP_7ScaleInE1ELSR_1EEEEEENS4_6LayoutINS5_IJSB_SB_SB_EEENS5_IJNSA_ILi0EEESW_SW_EEEEENS5_IJNS4_10UnderscoreESZ_SZ_EEEEENS4_23SM90_TMA_LOAD_MULTICASTENS4_14ComposedLayoutINS4_7SwizzleILi1ELi4ELi3EEENS4_18smem_ptr_flag_bitsILi8EEENSU_INS5_IJNSA_ILi8EEESI_EEENS5_IJSI_SB_EEEEEEEvNS4_8identityENS4_13SM90_TMA_LOADES1C_vS1D_EENS_8epilogue10collective6detail29Sm90TmaWarpSpecializedAdapterINS1H_15DefaultEpilogueISK_SL_SL_NS1G_6thread17LinearCombinationISK_Li1EffLNS1L_9ScaleType4KindE0ELNS_15FloatRoundStyleE2ESK_EENS1_15EpilogueDefaultEEEEEvvEEEEvNT_6ParamsE --------------------------
	.section	.nv.constant0._ZN7cutlass13device_kernelINS_4gemm6kernel13GemmUniversalIN4cute5tupleIJiiiiEEENS1_10collective13CollectiveMmaINS1_37MainloopSm90TmaGmmaWarpSpecializedFP8ILi37ENS5_IJNS4_1CILi1EEENSA_ILi4EEESB_EEENS1_32KernelTmaWarpSpecializedPingpongEEENS5_IJNSA_ILi64EEENSA_ILi128EEENSA_ILi32EEEEEENS_12float_e5m2_tENS5_IJlSB_lEEESK_SL_NS4_8TiledMMAINS4_8MMA_AtomIJNS4_4SM904GMMA31MMA_64x128x32_F32E5M2E5M2_SS_TNILNSP_7ScaleInE1ELSR_1EEEEEENS4_6LayoutINS5_IJSB_SB_SB_EEENS5_IJNSA_ILi0EEESW_SW_EEEEENS5_IJNS4_10UnderscoreESZ_SZ_EEEEENS4_23SM90_TMA_LOAD_MULTICASTENS4_14ComposedLayoutINS4_7SwizzleILi1ELi4ELi3EEENS4_18smem_ptr_flag_bitsILi8EEENSU_INS5_IJNSA_ILi8EEESI_EEENS5_IJSI_SB_EEEEEEEvNS4_8identityENS4_13SM90_TMA_LOADES1C_vS1D_EENS_8epilogue10collective6detail29Sm90TmaWarpSpecializedAdapterINS1H_15DefaultEpilogueISK_SL_SL_NS1G_6thread17LinearCombinationISK_Li1EffLNS1L_9ScaleType4KindE0ELNS_15FloatRoundStyleE2ESK_EENS1_15EpilogueDefaultEEEEEvvEEEEvNT_6ParamsE,"a",@progbits
	.sectionflags	@""
	.align	4
.nv.constant0._ZN7cutlass13device_kernelINS_4gemm6kernel13GemmUniversalIN4cute5tupleIJiiiiEEENS1_10collective13CollectiveMmaINS1_37MainloopSm90TmaGmmaWarpSpecializedFP8ILi37ENS5_IJNS4_1CILi1EEENSA_ILi4EEESB_EEENS1_32KernelTmaWarpSpecializedPingpongEEENS5_IJNSA_ILi64EEENSA_ILi128EEENSA_ILi32EEEEEENS_12float_e5m2_tENS5_IJlSB_lEEESK_SL_NS4_8TiledMMAINS4_8MMA_AtomIJNS4_4SM904GMMA31MMA_64x128x32_F32E5M2E5M2_SS_TNILNSP_7ScaleInE1ELSR_1EEEEEENS4_6LayoutINS5_IJSB_SB_SB_EEENS5_IJNSA_ILi0EEESW_SW_EEEEENS5_IJNS4_10UnderscoreESZ_SZ_EEEEENS4_23SM90_TMA_LOAD_MULTICASTENS4_14ComposedLayoutINS4_7SwizzleILi1ELi4ELi3EEENS4_18smem_ptr_flag_bitsILi8EEENSU_INS5_IJNSA_ILi8EEESI_EEENS5_IJSI_SB_EEEEEEEvNS4_8identityENS4_13SM90_TMA_LOADES1C_vS1D_EENS_8epilogue10collective6detail29Sm90TmaWarpSpecializedAdapterINS1H_15DefaultEpilogueISK_SL_SL_NS1G_6thread17LinearCombinationISK_Li1EffLNS1L_9ScaleType4KindE0ELNS_15FloatRoundStyleE2ESK_EENS1_15EpilogueDefaultEEEEEvvEEEEvNT_6ParamsE:
	.zero		1664


//--------------------- SYMBOLS --------------------------

	.type		.nv.reservedSmem.offset0,@object
	.size		.nv.reservedSmem.offset0,0x4
